//
// Generated by NVIDIA NVVM Compiler
//
// Compiler Build ID: CL-36424714
// Cuda compilation tools, release 13.0, V13.0.88
// Based on NVVM 20.0.0
//

.version 9.0
.target sm_100
.address_size 64

	// .globl	_Z31compute_density_pressure_kernelPfS_S_i
.const .align 4 .f32 c_smoothingRadius;
.const .align 4 .f32 c_smoothingRadius2;
.const .align 4 .f32 c_particleMass;
.const .align 4 .f32 c_restDensity;
.const .align 4 .f32 c_gasConstant;
.const .align 4 .f32 c_viscosity;
.const .align 4 .f32 c_dampingFactor;
.const .align 4 .b8 c_gravity[12];
.const .align 4 .b8 c_boxMin[12];
.const .align 4 .b8 c_boxMax[12];

.visible .entry _Z31compute_density_pressure_kernelPfS_S_i(
	.param .u64 .ptr .align 1 _Z31compute_density_pressure_kernelPfS_S_i_param_0,
	.param .u64 .ptr .align 1 _Z31compute_density_pressure_kernelPfS_S_i_param_1,
	.param .u64 .ptr .align 1 _Z31compute_density_pressure_kernelPfS_S_i_param_2,
	.param .u32 _Z31compute_density_pressure_kernelPfS_S_i_param_3
)
{
	.reg .pred 	%p<17>;
	.reg .b32 	%r<21>;
	.reg .b32 	%f<115>;
	.reg .b64 	%rd<22>;
	.reg .b64 	%fd<25>;

	ld.param.u64 	%rd10, [_Z31compute_density_pressure_kernelPfS_S_i_param_0];
	ld.param.u64 	%rd8, [_Z31compute_density_pressure_kernelPfS_S_i_param_1];
	ld.param.u64 	%rd9, [_Z31compute_density_pressure_kernelPfS_S_i_param_2];
	ld.param.u32 	%r11, [_Z31compute_density_pressure_kernelPfS_S_i_param_3];
	cvta.to.global.u64 	%rd1, %rd10;
	mov.u32 	%r12, %ctaid.x;
	mov.u32 	%r13, %ntid.x;
	mov.u32 	%r14, %tid.x;
	mad.lo.s32 	%r1, %r12, %r13, %r14;
	setp.ge.s32 	%p1, %r1, %r11;
	@%p1 bra 	$L__BB0_29;
	mul.lo.s32 	%r15, %r1, 3;
	mul.wide.s32 	%rd11, %r15, 4;
	add.s64 	%rd12, %rd1, %rd11;
	ld.global.f32 	%f1, [%rd12];
	ld.global.f32 	%f2, [%rd12+4];
	ld.global.f32 	%f3, [%rd12+8];
	setp.lt.s32 	%p2, %r11, 1;
	mov.f32 	%f102, 0f00000000;
	@%p2 bra 	$L__BB0_28;
	ld.const.f32 	%f4, [c_smoothingRadius2];
	ld.const.f32 	%f5, [c_particleMass];
	ld.const.f32 	%f40, [c_smoothingRadius];
	mul.f32 	%f6, %f40, %f40;
	mul.f32 	%f41, %f6, %f6;
	mul.f32 	%f42, %f6, %f41;
	mul.f32 	%f43, %f6, %f42;
	mul.f32 	%f44, %f40, %f43;
	cvt.f64.f32 	%fd2, %f44;
	mul.f64 	%fd3, %fd2, 0d406921FB54442D18;
	mov.f64 	%fd4, 0d4073B00000000000;
	div.rn.f64 	%fd1, %fd4, %fd3;
	and.b32  	%r2, %r11, 3;
	setp.lt.u32 	%p3, %r11, 4;
	mov.f32 	%f102, 0f00000000;
	mov.b32 	%r19, 0;
	@%p3 bra 	$L__BB0_21;
	and.b32  	%r19, %r11, 2147483644;
	neg.s32 	%r18, %r19;
	add.s64 	%rd20, %rd1, 24;
	mov.f32 	%f102, 0f00000000;
$L__BB0_4:
	ld.global.f32 	%f46, [%rd20+-24];
	ld.global.f32 	%f47, [%rd20+-20];
	ld.global.f32 	%f48, [%rd20+-16];
	sub.f32 	%f49, %f1, %f46;
	sub.f32 	%f50, %f2, %f47;
	sub.f32 	%f51, %f3, %f48;
	mul.f32 	%f52, %f50, %f50;
	fma.rn.f32 	%f53, %f49, %f49, %f52;
	fma.rn.f32 	%f8, %f51, %f51, %f53;
	setp.geu.f32 	%p4, %f8, %f4;
	@%p4 bra 	$L__BB0_8;
	setp.ge.f32 	%p5, %f8, %f6;
	mov.f32 	%f101, 0f00000000;
	@%p5 bra 	$L__BB0_7;
	sub.f32 	%f55, %f6, %f8;
	cvt.f64.f32 	%fd5, %f55;
	mul.f64 	%fd6, %fd1, %fd5;
	mul.f64 	%fd7, %fd6, %fd5;
	mul.f64 	%fd8, %fd7, %fd5;
	cvt.rn.f32.f64 	%f101, %fd8;
$L__BB0_7:
	fma.rn.f32 	%f102, %f5, %f101, %f102;
$L__BB0_8:
	ld.global.f32 	%f56, [%rd20+-12];
	ld.global.f32 	%f57, [%rd20+-8];
	ld.global.f32 	%f58, [%rd20+-4];
	sub.f32 	%f59, %f1, %f56;
	sub.f32 	%f60, %f2, %f57;
	sub.f32 	%f61, %f3, %f58;
	mul.f32 	%f62, %f60, %f60;
	fma.rn.f32 	%f63, %f59, %f59, %f62;
	fma.rn.f32 	%f13, %f61, %f61, %f63;
	setp.geu.f32 	%p6, %f13, %f4;
	@%p6 bra 	$L__BB0_12;
	setp.ge.f32 	%p7, %f13, %f6;
	mov.f32 	%f103, 0f00000000;
	@%p7 bra 	$L__BB0_11;
	sub.f32 	%f65, %f6, %f13;
	cvt.f64.f32 	%fd9, %f65;
	mul.f64 	%fd10, %fd1, %fd9;
	mul.f64 	%fd11, %fd10, %fd9;
	mul.f64 	%fd12, %fd11, %fd9;
	cvt.rn.f32.f64 	%f103, %fd12;
$L__BB0_11:
	fma.rn.f32 	%f102, %f5, %f103, %f102;
$L__BB0_12:
	ld.global.f32 	%f66, [%rd20];
	ld.global.f32 	%f67, [%rd20+4];
	ld.global.f32 	%f68, [%rd20+8];
	sub.f32 	%f69, %f1, %f66;
	sub.f32 	%f70, %f2, %f67;
	sub.f32 	%f71, %f3, %f68;
	mul.f32 	%f72, %f70, %f70;
	fma.rn.f32 	%f73, %f69, %f69, %f72;
	fma.rn.f32 	%f18, %f71, %f71, %f73;
	setp.geu.f32 	%p8, %f18, %f4;
	@%p8 bra 	$L__BB0_16;
	setp.ge.f32 	%p9, %f18, %f6;
	mov.f32 	%f105, 0f00000000;
	@%p9 bra 	$L__BB0_15;
	sub.f32 	%f75, %f6, %f18;
	cvt.f64.f32 	%fd13, %f75;
	mul.f64 	%fd14, %fd1, %fd13;
	mul.f64 	%fd15, %fd14, %fd13;
	mul.f64 	%fd16, %fd15, %fd13;
	cvt.rn.f32.f64 	%f105, %fd16;
$L__BB0_15:
	fma.rn.f32 	%f102, %f5, %f105, %f102;
$L__BB0_16:
	ld.global.f32 	%f76, [%rd20+12];
	ld.global.f32 	%f77, [%rd20+16];
	ld.global.f32 	%f78, [%rd20+20];
	sub.f32 	%f79, %f1, %f76;
	sub.f32 	%f80, %f2, %f77;
	sub.f32 	%f81, %f3, %f78;
	mul.f32 	%f82, %f80, %f80;
	fma.rn.f32 	%f83, %f79, %f79, %f82;
	fma.rn.f32 	%f23, %f81, %f81, %f83;
	setp.geu.f32 	%p10, %f23, %f4;
	@%p10 bra 	$L__BB0_20;
	setp.ge.f32 	%p11, %f23, %f6;
	mov.f32 	%f107, 0f00000000;
	@%p11 bra 	$L__BB0_19;
	sub.f32 	%f85, %f6, %f23;
	cvt.f64.f32 	%fd17, %f85;
	mul.f64 	%fd18, %fd1, %fd17;
	mul.f64 	%fd19, %fd18, %fd17;
	mul.f64 	%fd20, %fd19, %fd17;
	cvt.rn.f32.f64 	%f107, %fd20;
$L__BB0_19:
	fma.rn.f32 	%f102, %f5, %f107, %f102;
$L__BB0_20:
	add.s32 	%r18, %r18, 4;
	add.s64 	%rd20, %rd20, 48;
	setp.ne.s32 	%p12, %r18, 0;
	@%p12 bra 	$L__BB0_4;
$L__BB0_21:
	setp.eq.s32 	%p13, %r2, 0;
	@%p13 bra 	$L__BB0_28;
	mul.lo.s32 	%r17, %r19, 3;
	mul.wide.u32 	%rd13, %r17, 4;
	add.s64 	%rd14, %rd13, %rd1;
	add.s64 	%rd21, %rd14, 4;
	neg.s32 	%r20, %r2;
$L__BB0_23:
	.pragma "nounroll";
	ld.global.f32 	%f86, [%rd21+-4];
	ld.global.f32 	%f87, [%rd21];
	ld.global.f32 	%f88, [%rd21+4];
	sub.f32 	%f89, %f1, %f86;
	sub.f32 	%f90, %f2, %f87;
	sub.f32 	%f91, %f3, %f88;
	mul.f32 	%f92, %f90, %f90;
	fma.rn.f32 	%f93, %f89, %f89, %f92;
	fma.rn.f32 	%f31, %f91, %f91, %f93;
	setp.geu.f32 	%p14, %f31, %f4;
	@%p14 bra 	$L__BB0_27;
	setp.ge.f32 	%p15, %f31, %f6;
	mov.f32 	%f112, 0f00000000;
	@%p15 bra 	$L__BB0_26;
	sub.f32 	%f95, %f6, %f31;
	cvt.f64.f32 	%fd21, %f95;
	mul.f64 	%fd22, %fd1, %fd21;
	mul.f64 	%fd23, %fd22, %fd21;
	mul.f64 	%fd24, %fd23, %fd21;
	cvt.rn.f32.f64 	%f112, %fd24;
$L__BB0_26:
	fma.rn.f32 	%f102, %f5, %f112, %f102;
$L__BB0_27:
	add.s64 	%rd21, %rd21, 12;
	add.s32 	%r20, %r20, 1;
	setp.ne.s32 	%p16, %r20, 0;
	@%p16 bra 	$L__BB0_23;
$L__BB0_28:
	cvta.to.global.u64 	%rd15, %rd8;
	mul.wide.s32 	%rd16, %r1, 4;
	add.s64 	%rd17, %rd15, %rd16;
	st.global.f32 	[%rd17], %f102;
	ld.const.f32 	%f96, [c_gasConstant];
	ld.const.f32 	%f97, [c_restDensity];
	sub.f32 	%f98, %f102, %f97;
	mul.f32 	%f99, %f96, %f98;
	cvta.to.global.u64 	%rd18, %rd9;
	add.s64 	%rd19, %rd18, %rd16;
	st.global.f32 	[%rd19], %f99;
$L__BB0_29:
	ret;

}
	// .globl	_Z21compute_forces_kernelPfS_S_S_S_i
.visible .entry _Z21compute_forces_kernelPfS_S_S_S_i(
	.param .u64 .ptr .align 1 _Z21compute_forces_kernelPfS_S_S_S_i_param_0,
	.param .u64 .ptr .align 1 _Z21compute_forces_kernelPfS_S_S_S_i_param_1,
	.param .u64 .ptr .align 1 _Z21compute_forces_kernelPfS_S_S_S_i_param_2,
	.param .u64 .ptr .align 1 _Z21compute_forces_kernelPfS_S_S_S_i_param_3,
	.param .u64 .ptr .align 1 _Z21compute_forces_kernelPfS_S_S_S_i_param_4,
	.param .u32 _Z21compute_forces_kernelPfS_S_S_S_i_param_5
)
{
	.reg .pred 	%p<63>;
	.reg .b32 	%r<45>;
	.reg .b32 	%f<585>;
	.reg .b64 	%rd<85>;
	.reg .b64 	%fd<70>;

	ld.param.u64 	%rd26, [_Z21compute_forces_kernelPfS_S_S_S_i_param_0];
	ld.param.u64 	%rd27, [_Z21compute_forces_kernelPfS_S_S_S_i_param_1];
	ld.param.u64 	%rd28, [_Z21compute_forces_kernelPfS_S_S_S_i_param_2];
	ld.param.u64 	%rd29, [_Z21compute_forces_kernelPfS_S_S_S_i_param_3];
	ld.param.u32 	%r22, [_Z21compute_forces_kernelPfS_S_S_S_i_param_5];
	cvta.to.global.u64 	%rd1, %rd28;
	cvta.to.global.u64 	%rd2, %rd29;
	cvta.to.global.u64 	%rd3, %rd27;
	cvta.to.global.u64 	%rd4, %rd26;
	mov.u32 	%r23, %ctaid.x;
	mov.u32 	%r24, %ntid.x;
	mov.u32 	%r25, %tid.x;
	mad.lo.s32 	%r1, %r23, %r24, %r25;
	setp.ge.s32 	%p1, %r1, %r22;
	@%p1 bra 	$L__BB1_45;
	mul.lo.s32 	%r2, %r1, 3;
	mul.wide.s32 	%rd31, %r2, 4;
	add.s64 	%rd32, %rd4, %rd31;
	ld.global.f32 	%f1, [%rd32];
	ld.global.f32 	%f2, [%rd32+4];
	ld.global.f32 	%f3, [%rd32+8];
	add.s64 	%rd33, %rd3, %rd31;
	ld.global.f32 	%f4, [%rd33];
	ld.global.f32 	%f5, [%rd33+4];
	ld.global.f32 	%f6, [%rd33+8];
	mul.wide.s32 	%rd34, %r1, 4;
	add.s64 	%rd35, %rd2, %rd34;
	ld.global.f32 	%f7, [%rd35];
	setp.lt.s32 	%p2, %r1, 1;
	mov.f32 	%f488, 0f00000000;
	mov.b32 	%r39, 0;
	mov.f32 	%f489, %f488;
	mov.f32 	%f490, %f488;
	mov.f32 	%f491, %f488;
	mov.f32 	%f492, %f488;
	mov.f32 	%f493, %f488;
	@%p2 bra 	$L__BB1_18;
	ld.const.f32 	%f8, [c_smoothingRadius];
	mul.f32 	%f249, %f8, %f8;
	mul.f32 	%f250, %f8, %f249;
	mul.f32 	%f251, %f8, %f250;
	mul.f32 	%f252, %f8, %f251;
	mul.f32 	%f253, %f8, %f252;
	cvt.f64.f32 	%fd5, %f253;
	mul.f64 	%fd6, %fd5, 0d400921FB54442D18;
	mov.f64 	%fd7, 0dC046800000000000;
	div.rn.f64 	%fd1, %fd7, %fd6;
	ld.const.f32 	%f9, [c_particleMass];
	mov.f64 	%fd8, 0d4046800000000000;
	div.rn.f64 	%fd2, %fd8, %fd6;
	min.s32 	%r28, %r1, %r22;
	max.s32 	%r39, %r28, 1;
	setp.lt.s32 	%p3, %r28, 2;
	mov.f32 	%f493, 0f00000000;
	mov.b32 	%r38, 0;
	mov.f32 	%f492, %f493;
	mov.f32 	%f491, %f493;
	mov.f32 	%f490, %f493;
	mov.f32 	%f489, %f493;
	mov.f32 	%f488, %f493;
	@%p3 bra 	$L__BB1_13;
	and.b32  	%r29, %r39, 2147483646;
	neg.s32 	%r37, %r29;
	add.s64 	%rd84, %rd4, 12;
	add.s64 	%rd83, %rd3, 12;
	add.s64 	%rd82, %rd2, 4;
	add.s64 	%rd81, %rd1, 4;
	mov.f32 	%f493, 0f00000000;
$L__BB1_4:
	ld.global.f32 	%f255, [%rd84+-12];
	ld.global.f32 	%f256, [%rd84+-8];
	ld.global.f32 	%f257, [%rd84+-4];
	sub.f32 	%f16, %f1, %f255;
	sub.f32 	%f17, %f2, %f256;
	sub.f32 	%f18, %f3, %f257;
	mul.f32 	%f258, %f17, %f17;
	fma.rn.f32 	%f259, %f16, %f16, %f258;
	fma.rn.f32 	%f260, %f18, %f18, %f259;
	sqrt.rn.f32 	%f19, %f260;
	setp.geu.f32 	%p4, %f19, %f8;
	setp.leu.f32 	%p5, %f19, 0f358637BD;
	or.pred  	%p6, %p5, %p4;
	@%p6 bra 	$L__BB1_8;
	ld.global.f32 	%f20, [%rd83+-12];
	ld.global.f32 	%f21, [%rd83+-8];
	ld.global.f32 	%f22, [%rd83+-4];
	ld.global.f32 	%f23, [%rd81+-4];
	ld.global.f32 	%f24, [%rd82+-4];
	setp.ge.f32 	%p7, %f19, %f8;
	setp.lt.f32 	%p8, %f19, 0f358637BD;
	or.pred  	%p9, %p8, %p7;
	mov.f32 	%f485, 0f00000000;
	mov.f32 	%f486, %f485;
	mov.f32 	%f487, %f485;
	@%p9 bra 	$L__BB1_7;
	sub.f32 	%f264, %f8, %f19;
	cvt.f64.f32 	%fd9, %f264;
	mul.f64 	%fd10, %fd1, %fd9;
	mul.f64 	%fd11, %fd10, %fd9;
	cvt.f64.f32 	%fd12, %f19;
	div.rn.f64 	%fd13, %fd11, %fd12;
	cvt.rn.f32.f64 	%f265, %fd13;
	mul.f32 	%f485, %f16, %f265;
	mul.f32 	%f486, %f17, %f265;
	mul.f32 	%f487, %f18, %f265;
$L__BB1_7:
	add.f32 	%f266, %f7, %f24;
	mul.f32 	%f267, %f266, %f9;
	add.f32 	%f268, %f23, %f23;
	div.rn.f32 	%f269, %f267, %f268;
	mul.f32 	%f270, %f485, %f269;
	sub.f32 	%f491, %f491, %f270;
	mul.f32 	%f271, %f486, %f269;
	sub.f32 	%f492, %f492, %f271;
	mul.f32 	%f272, %f487, %f269;
	sub.f32 	%f493, %f493, %f272;
	setp.ltu.f32 	%p10, %f19, %f8;
	sub.f32 	%f273, %f8, %f19;
	cvt.f64.f32 	%fd14, %f273;
	mul.f64 	%fd15, %fd2, %fd14;
	cvt.rn.f32.f64 	%f274, %fd15;
	selp.f32 	%f275, %f274, 0f00000000, %p10;
	ld.const.f32 	%f276, [c_viscosity];
	mul.f32 	%f277, %f276, %f9;
	div.rn.f32 	%f278, %f277, %f23;
	mul.f32 	%f279, %f275, %f278;
	sub.f32 	%f280, %f20, %f4;
	fma.rn.f32 	%f488, %f280, %f279, %f488;
	sub.f32 	%f281, %f21, %f5;
	fma.rn.f32 	%f489, %f281, %f279, %f489;
	sub.f32 	%f282, %f22, %f6;
	fma.rn.f32 	%f490, %f282, %f279, %f490;
$L__BB1_8:
	ld.global.f32 	%f283, [%rd84];
	ld.global.f32 	%f284, [%rd84+4];
	ld.global.f32 	%f285, [%rd84+8];
	sub.f32 	%f43, %f1, %f283;
	sub.f32 	%f44, %f2, %f284;
	sub.f32 	%f45, %f3, %f285;
	mul.f32 	%f286, %f44, %f44;
	fma.rn.f32 	%f287, %f43, %f43, %f286;
	fma.rn.f32 	%f288, %f45, %f45, %f287;
	sqrt.rn.f32 	%f46, %f288;
	setp.geu.f32 	%p11, %f46, %f8;
	setp.leu.f32 	%p12, %f46, 0f358637BD;
	or.pred  	%p13, %p12, %p11;
	@%p13 bra 	$L__BB1_12;
	ld.global.f32 	%f47, [%rd83];
	ld.global.f32 	%f48, [%rd83+4];
	ld.global.f32 	%f49, [%rd83+8];
	ld.global.f32 	%f50, [%rd81];
	ld.global.f32 	%f51, [%rd82];
	setp.ge.f32 	%p14, %f46, %f8;
	setp.lt.f32 	%p15, %f46, 0f358637BD;
	or.pred  	%p16, %p15, %p14;
	mov.f32 	%f494, 0f00000000;
	mov.f32 	%f495, %f494;
	mov.f32 	%f496, %f494;
	@%p16 bra 	$L__BB1_11;
	sub.f32 	%f292, %f8, %f46;
	cvt.f64.f32 	%fd16, %f292;
	mul.f64 	%fd17, %fd1, %fd16;
	mul.f64 	%fd18, %fd17, %fd16;
	cvt.f64.f32 	%fd19, %f46;
	div.rn.f64 	%fd20, %fd18, %fd19;
	cvt.rn.f32.f64 	%f293, %fd20;
	mul.f32 	%f494, %f43, %f293;
	mul.f32 	%f495, %f44, %f293;
	mul.f32 	%f496, %f45, %f293;
$L__BB1_11:
	add.f32 	%f294, %f7, %f51;
	mul.f32 	%f295, %f294, %f9;
	add.f32 	%f296, %f50, %f50;
	div.rn.f32 	%f297, %f295, %f296;
	mul.f32 	%f298, %f494, %f297;
	sub.f32 	%f491, %f491, %f298;
	mul.f32 	%f299, %f495, %f297;
	sub.f32 	%f492, %f492, %f299;
	mul.f32 	%f300, %f496, %f297;
	sub.f32 	%f493, %f493, %f300;
	setp.ltu.f32 	%p17, %f46, %f8;
	sub.f32 	%f301, %f8, %f46;
	cvt.f64.f32 	%fd21, %f301;
	mul.f64 	%fd22, %fd2, %fd21;
	cvt.rn.f32.f64 	%f302, %fd22;
	selp.f32 	%f303, %f302, 0f00000000, %p17;
	ld.const.f32 	%f304, [c_viscosity];
	mul.f32 	%f305, %f304, %f9;
	div.rn.f32 	%f306, %f305, %f50;
	mul.f32 	%f307, %f303, %f306;
	sub.f32 	%f308, %f47, %f4;
	fma.rn.f32 	%f488, %f308, %f307, %f488;
	sub.f32 	%f309, %f48, %f5;
	fma.rn.f32 	%f489, %f309, %f307, %f489;
	sub.f32 	%f310, %f49, %f6;
	fma.rn.f32 	%f490, %f310, %f307, %f490;
$L__BB1_12:
	and.b32  	%r38, %r39, 2147483646;
	add.s32 	%r37, %r37, 2;
	add.s64 	%rd84, %rd84, 24;
	add.s64 	%rd83, %rd83, 24;
	add.s64 	%rd82, %rd82, 8;
	add.s64 	%rd81, %rd81, 8;
	setp.ne.s32 	%p18, %r37, 0;
	@%p18 bra 	$L__BB1_4;
$L__BB1_13:
	and.b32  	%r30, %r39, 1;
	setp.eq.b32 	%p19, %r30, 1;
	not.pred 	%p20, %p19;
	@%p20 bra 	$L__BB1_18;
	ld.param.u64 	%rd72, [_Z21compute_forces_kernelPfS_S_S_S_i_param_1];
	ld.param.u64 	%rd70, [_Z21compute_forces_kernelPfS_S_S_S_i_param_0];
	mul.lo.s32 	%r31, %r38, 3;
	cvta.to.global.u64 	%rd36, %rd70;
	mul.wide.u32 	%rd37, %r31, 4;
	add.s64 	%rd38, %rd36, %rd37;
	ld.global.f32 	%f311, [%rd38];
	ld.global.f32 	%f312, [%rd38+4];
	ld.global.f32 	%f313, [%rd38+8];
	cvta.to.global.u64 	%rd39, %rd72;
	add.s64 	%rd17, %rd39, %rd37;
	ld.global.f32 	%f82, [%rd17];
	sub.f32 	%f83, %f1, %f311;
	sub.f32 	%f84, %f2, %f312;
	sub.f32 	%f85, %f3, %f313;
	mul.f32 	%f314, %f84, %f84;
	fma.rn.f32 	%f315, %f83, %f83, %f314;
	fma.rn.f32 	%f316, %f85, %f85, %f315;
	sqrt.rn.f32 	%f86, %f316;
	setp.geu.f32 	%p21, %f86, %f8;
	setp.leu.f32 	%p22, %f86, 0f358637BD;
	or.pred  	%p23, %p22, %p21;
	@%p23 bra 	$L__BB1_18;
	ld.param.u64 	%rd78, [_Z21compute_forces_kernelPfS_S_S_S_i_param_3];
	ld.param.u64 	%rd74, [_Z21compute_forces_kernelPfS_S_S_S_i_param_2];
	ld.global.f32 	%f87, [%rd17+4];
	ld.global.f32 	%f88, [%rd17+8];
	cvta.to.global.u64 	%rd40, %rd74;
	mul.wide.u32 	%rd41, %r38, 4;
	add.s64 	%rd42, %rd40, %rd41;
	ld.global.f32 	%f89, [%rd42];
	cvta.to.global.u64 	%rd43, %rd78;
	add.s64 	%rd44, %rd43, %rd41;
	ld.global.f32 	%f90, [%rd44];
	setp.ge.f32 	%p24, %f86, %f8;
	setp.lt.f32 	%p25, %f86, 0f358637BD;
	or.pred  	%p26, %p25, %p24;
	mov.f32 	%f515, 0f00000000;
	mov.f32 	%f516, %f515;
	mov.f32 	%f517, %f515;
	@%p26 bra 	$L__BB1_17;
	sub.f32 	%f320, %f8, %f86;
	cvt.f64.f32 	%fd23, %f320;
	mul.f64 	%fd24, %fd1, %fd23;
	mul.f64 	%fd25, %fd24, %fd23;
	cvt.f64.f32 	%fd26, %f86;
	div.rn.f64 	%fd27, %fd25, %fd26;
	cvt.rn.f32.f64 	%f321, %fd27;
	mul.f32 	%f515, %f83, %f321;
	mul.f32 	%f516, %f84, %f321;
	mul.f32 	%f517, %f85, %f321;
$L__BB1_17:
	add.f32 	%f322, %f7, %f90;
	mul.f32 	%f323, %f322, %f9;
	add.f32 	%f324, %f89, %f89;
	div.rn.f32 	%f325, %f323, %f324;
	mul.f32 	%f326, %f515, %f325;
	sub.f32 	%f491, %f491, %f326;
	mul.f32 	%f327, %f516, %f325;
	sub.f32 	%f492, %f492, %f327;
	mul.f32 	%f328, %f517, %f325;
	sub.f32 	%f493, %f493, %f328;
	setp.ltu.f32 	%p27, %f86, %f8;
	sub.f32 	%f329, %f8, %f86;
	cvt.f64.f32 	%fd28, %f329;
	mul.f64 	%fd29, %fd2, %fd28;
	cvt.rn.f32.f64 	%f330, %fd29;
	selp.f32 	%f331, %f330, 0f00000000, %p27;
	ld.const.f32 	%f332, [c_viscosity];
	mul.f32 	%f333, %f332, %f9;
	div.rn.f32 	%f334, %f333, %f89;
	mul.f32 	%f335, %f331, %f334;
	sub.f32 	%f336, %f82, %f4;
	fma.rn.f32 	%f488, %f336, %f335, %f488;
	sub.f32 	%f337, %f87, %f5;
	fma.rn.f32 	%f489, %f337, %f335, %f489;
	sub.f32 	%f338, %f88, %f6;
	fma.rn.f32 	%f490, %f338, %f335, %f490;
$L__BB1_18:
	ld.param.u64 	%rd79, [_Z21compute_forces_kernelPfS_S_S_S_i_param_3];
	ld.param.u64 	%rd75, [_Z21compute_forces_kernelPfS_S_S_S_i_param_2];
	ld.param.u64 	%rd73, [_Z21compute_forces_kernelPfS_S_S_S_i_param_1];
	ld.param.u64 	%rd71, [_Z21compute_forces_kernelPfS_S_S_S_i_param_0];
	cvta.to.global.u64 	%rd18, %rd73;
	cvta.to.global.u64 	%rd19, %rd71;
	cvta.to.global.u64 	%rd20, %rd79;
	cvta.to.global.u64 	%rd21, %rd75;
	setp.ge.s32 	%p28, %r39, %r22;
	@%p28 bra 	$L__BB1_27;
	setp.eq.s32 	%p29, %r1, %r39;
	@%p29 bra 	$L__BB1_26;
	mul.lo.s32 	%r32, %r39, 3;
	mul.wide.u32 	%rd45, %r32, 4;
	add.s64 	%rd46, %rd19, %rd45;
	ld.global.f32 	%f339, [%rd46];
	ld.global.f32 	%f340, [%rd46+4];
	ld.global.f32 	%f341, [%rd46+8];
	add.s64 	%rd22, %rd18, %rd45;
	ld.global.f32 	%f109, [%rd22];
	sub.f32 	%f110, %f1, %f339;
	sub.f32 	%f111, %f2, %f340;
	sub.f32 	%f112, %f3, %f341;
	mul.f32 	%f342, %f111, %f111;
	fma.rn.f32 	%f343, %f110, %f110, %f342;
	fma.rn.f32 	%f344, %f112, %f112, %f343;
	sqrt.rn.f32 	%f113, %f344;
	ld.const.f32 	%f114, [c_smoothingRadius];
	setp.geu.f32 	%p30, %f113, %f114;
	setp.leu.f32 	%p31, %f113, 0f358637BD;
	or.pred  	%p32, %p31, %p30;
	@%p32 bra 	$L__BB1_26;
	ld.global.f32 	%f115, [%rd22+4];
	ld.global.f32 	%f116, [%rd22+8];
	mul.wide.u32 	%rd47, %r39, 4;
	add.s64 	%rd48, %rd21, %rd47;
	ld.global.f32 	%f117, [%rd48];
	add.s64 	%rd49, %rd20, %rd47;
	ld.global.f32 	%f118, [%rd49];
	setp.ge.f32 	%p33, %f113, %f114;
	setp.lt.f32 	%p34, %f113, 0f358637BD;
	or.pred  	%p35, %p34, %p33;
	mov.f32 	%f524, 0f00000000;
	mov.f32 	%f525, %f524;
	mov.f32 	%f526, %f524;
	@%p35 bra 	$L__BB1_23;
	mul.f32 	%f348, %f114, %f114;
	mul.f32 	%f349, %f114, %f348;
	mul.f32 	%f350, %f114, %f349;
	mul.f32 	%f351, %f114, %f350;
	mul.f32 	%f352, %f114, %f351;
	sub.f32 	%f353, %f114, %f113;
	cvt.f64.f32 	%fd30, %f352;
	mul.f64 	%fd31, %fd30, 0d400921FB54442D18;
	mov.f64 	%fd32, 0dC046800000000000;
	div.rn.f64 	%fd33, %fd32, %fd31;
	cvt.f64.f32 	%fd34, %f353;
	mul.f64 	%fd35, %fd33, %fd34;
	mul.f64 	%fd36, %fd35, %fd34;
	cvt.f64.f32 	%fd37, %f113;
	div.rn.f64 	%fd38, %fd36, %fd37;
	cvt.rn.f32.f64 	%f354, %fd38;
	mul.f32 	%f524, %f110, %f354;
	mul.f32 	%f525, %f111, %f354;
	mul.f32 	%f526, %f112, %f354;
$L__BB1_23:
	ld.const.f32 	%f125, [c_particleMass];
	add.f32 	%f356, %f7, %f118;
	mul.f32 	%f357, %f356, %f125;
	add.f32 	%f358, %f117, %f117;
	div.rn.f32 	%f359, %f357, %f358;
	mul.f32 	%f360, %f524, %f359;
	sub.f32 	%f491, %f491, %f360;
	mul.f32 	%f361, %f525, %f359;
	sub.f32 	%f492, %f492, %f361;
	mul.f32 	%f362, %f526, %f359;
	sub.f32 	%f493, %f493, %f362;
	mov.f32 	%f527, 0f00000000;
	@%p33 bra 	$L__BB1_25;
	mul.f32 	%f363, %f114, %f114;
	mul.f32 	%f364, %f114, %f363;
	mul.f32 	%f365, %f114, %f364;
	mul.f32 	%f366, %f114, %f365;
	mul.f32 	%f367, %f114, %f366;
	cvt.f64.f32 	%fd39, %f367;
	mul.f64 	%fd40, %fd39, 0d400921FB54442D18;
	mov.f64 	%fd41, 0d4046800000000000;
	div.rn.f64 	%fd42, %fd41, %fd40;
	sub.f32 	%f368, %f114, %f113;
	cvt.f64.f32 	%fd43, %f368;
	mul.f64 	%fd44, %fd42, %fd43;
	cvt.rn.f32.f64 	%f527, %fd44;
$L__BB1_25:
	ld.const.f32 	%f369, [c_viscosity];
	mul.f32 	%f370, %f369, %f125;
	div.rn.f32 	%f371, %f370, %f117;
	mul.f32 	%f372, %f527, %f371;
	sub.f32 	%f373, %f109, %f4;
	fma.rn.f32 	%f488, %f373, %f372, %f488;
	sub.f32 	%f374, %f115, %f5;
	fma.rn.f32 	%f489, %f374, %f372, %f489;
	sub.f32 	%f375, %f116, %f6;
	fma.rn.f32 	%f490, %f375, %f372, %f490;
$L__BB1_26:
	add.s32 	%r39, %r39, 1;
$L__BB1_27:
	setp.le.s32 	%p37, %r22, %r39;
	@%p37 bra 	$L__BB1_44;
	ld.const.f32 	%f146, [c_smoothingRadius];
	mul.f32 	%f377, %f146, %f146;
	mul.f32 	%f378, %f146, %f377;
	mul.f32 	%f379, %f146, %f378;
	mul.f32 	%f380, %f146, %f379;
	mul.f32 	%f381, %f146, %f380;
	cvt.f64.f32 	%fd45, %f381;
	mul.f64 	%fd46, %fd45, 0d400921FB54442D18;
	mov.f64 	%fd47, 0dC046800000000000;
	div.rn.f64 	%fd3, %fd47, %fd46;
	mov.f64 	%fd48, 0d4046800000000000;
	div.rn.f64 	%fd4, %fd48, %fd46;
	sub.s32 	%r33, %r22, %r39;
	add.s32 	%r12, %r39, 1;
	and.b32  	%r34, %r33, 1;
	setp.eq.b32 	%p38, %r34, 1;
	not.pred 	%p39, %p38;
	mov.u32 	%r41, %r39;
	@%p39 bra 	$L__BB1_33;
	mul.lo.s32 	%r35, %r39, 3;
	mul.wide.u32 	%rd50, %r35, 4;
	add.s64 	%rd51, %rd19, %rd50;
	ld.global.f32 	%f382, [%rd51];
	ld.global.f32 	%f383, [%rd51+4];
	ld.global.f32 	%f384, [%rd51+8];
	add.s64 	%rd23, %rd18, %rd50;
	ld.global.f32 	%f147, [%rd23];
	sub.f32 	%f148, %f1, %f382;
	sub.f32 	%f149, %f2, %f383;
	sub.f32 	%f150, %f3, %f384;
	mul.f32 	%f385, %f149, %f149;
	fma.rn.f32 	%f386, %f148, %f148, %f385;
	fma.rn.f32 	%f387, %f150, %f150, %f386;
	sqrt.rn.f32 	%f151, %f387;
	setp.geu.f32 	%p40, %f151, %f146;
	setp.leu.f32 	%p41, %f151, 0f358637BD;
	or.pred  	%p42, %p41, %p40;
	mov.u32 	%r41, %r12;
	@%p42 bra 	$L__BB1_33;
	ld.global.f32 	%f152, [%rd23+4];
	ld.global.f32 	%f153, [%rd23+8];
	mul.wide.u32 	%rd52, %r39, 4;
	add.s64 	%rd53, %rd21, %rd52;
	ld.global.f32 	%f154, [%rd53];
	add.s64 	%rd54, %rd20, %rd52;
	ld.global.f32 	%f155, [%rd54];
	setp.ge.f32 	%p43, %f151, %f146;
	setp.lt.f32 	%p44, %f151, 0f358637BD;
	or.pred  	%p45, %p44, %p43;
	mov.f32 	%f540, 0f00000000;
	mov.f32 	%f541, %f540;
	mov.f32 	%f542, %f540;
	@%p45 bra 	$L__BB1_32;
	sub.f32 	%f391, %f146, %f151;
	cvt.f64.f32 	%fd49, %f391;
	mul.f64 	%fd50, %fd3, %fd49;
	mul.f64 	%fd51, %fd50, %fd49;
	cvt.f64.f32 	%fd52, %f151;
	div.rn.f64 	%fd53, %fd51, %fd52;
	cvt.rn.f32.f64 	%f392, %fd53;
	mul.f32 	%f540, %f148, %f392;
	mul.f32 	%f541, %f149, %f392;
	mul.f32 	%f542, %f150, %f392;
$L__BB1_32:
	add.f32 	%f393, %f7, %f155;
	ld.const.f32 	%f394, [c_particleMass];
	mul.f32 	%f395, %f393, %f394;
	add.f32 	%f396, %f154, %f154;
	div.rn.f32 	%f397, %f395, %f396;
	mul.f32 	%f398, %f540, %f397;
	sub.f32 	%f491, %f491, %f398;
	mul.f32 	%f399, %f541, %f397;
	sub.f32 	%f492, %f492, %f399;
	mul.f32 	%f400, %f542, %f397;
	sub.f32 	%f493, %f493, %f400;
	setp.ltu.f32 	%p46, %f151, %f146;
	sub.f32 	%f401, %f146, %f151;
	cvt.f64.f32 	%fd54, %f401;
	mul.f64 	%fd55, %fd4, %fd54;
	cvt.rn.f32.f64 	%f402, %fd55;
	selp.f32 	%f403, %f402, 0f00000000, %p46;
	ld.const.f32 	%f404, [c_viscosity];
	mul.f32 	%f405, %f404, %f394;
	div.rn.f32 	%f406, %f405, %f154;
	mul.f32 	%f407, %f403, %f406;
	sub.f32 	%f408, %f147, %f4;
	fma.rn.f32 	%f488, %f408, %f407, %f488;
	sub.f32 	%f409, %f152, %f5;
	fma.rn.f32 	%f489, %f409, %f407, %f489;
	sub.f32 	%f410, %f153, %f6;
	fma.rn.f32 	%f490, %f410, %f407, %f490;
	mov.u32 	%r41, %r12;
$L__BB1_33:
	setp.eq.s32 	%p47, %r22, %r12;
	@%p47 bra 	$L__BB1_44;
	sub.s32 	%r43, %r41, %r22;
	mul.lo.s32 	%r42, %r41, 3;
$L__BB1_35:
	mul.wide.u32 	%rd55, %r42, 4;
	add.s64 	%rd56, %rd19, %rd55;
	ld.global.f32 	%f411, [%rd56];
	ld.global.f32 	%f412, [%rd56+4];
	ld.global.f32 	%f413, [%rd56+8];
	add.s64 	%rd24, %rd18, %rd55;
	ld.global.f32 	%f186, [%rd24];
	sub.f32 	%f187, %f1, %f411;
	sub.f32 	%f188, %f2, %f412;
	sub.f32 	%f189, %f3, %f413;
	mul.f32 	%f414, %f188, %f188;
	fma.rn.f32 	%f415, %f187, %f187, %f414;
	fma.rn.f32 	%f416, %f189, %f189, %f415;
	sqrt.rn.f32 	%f190, %f416;
	setp.geu.f32 	%p48, %f190, %f146;
	setp.leu.f32 	%p49, %f190, 0f358637BD;
	or.pred  	%p50, %p49, %p48;
	@%p50 bra 	$L__BB1_39;
	ld.param.u64 	%rd76, [_Z21compute_forces_kernelPfS_S_S_S_i_param_2];
	ld.global.f32 	%f191, [%rd24+4];
	ld.global.f32 	%f192, [%rd24+8];
	cvta.to.global.u64 	%rd57, %rd76;
	mul.wide.u32 	%rd58, %r41, 4;
	add.s64 	%rd59, %rd57, %rd58;
	ld.global.f32 	%f193, [%rd59];
	add.s64 	%rd60, %rd20, %rd58;
	ld.global.f32 	%f194, [%rd60];
	setp.ge.f32 	%p51, %f190, %f146;
	setp.lt.f32 	%p52, %f190, 0f358637BD;
	or.pred  	%p53, %p52, %p51;
	mov.f32 	%f561, 0f00000000;
	mov.f32 	%f562, %f561;
	mov.f32 	%f563, %f561;
	@%p53 bra 	$L__BB1_38;
	sub.f32 	%f420, %f146, %f190;
	cvt.f64.f32 	%fd56, %f420;
	mul.f64 	%fd57, %fd3, %fd56;
	mul.f64 	%fd58, %fd57, %fd56;
	cvt.f64.f32 	%fd59, %f190;
	div.rn.f64 	%fd60, %fd58, %fd59;
	cvt.rn.f32.f64 	%f421, %fd60;
	mul.f32 	%f561, %f187, %f421;
	mul.f32 	%f562, %f188, %f421;
	mul.f32 	%f563, %f189, %f421;
$L__BB1_38:
	add.f32 	%f422, %f7, %f194;
	ld.const.f32 	%f423, [c_particleMass];
	mul.f32 	%f424, %f422, %f423;
	add.f32 	%f425, %f193, %f193;
	div.rn.f32 	%f426, %f424, %f425;
	mul.f32 	%f427, %f561, %f426;
	sub.f32 	%f491, %f491, %f427;
	mul.f32 	%f428, %f562, %f426;
	sub.f32 	%f492, %f492, %f428;
	mul.f32 	%f429, %f563, %f426;
	sub.f32 	%f493, %f493, %f429;
	setp.ltu.f32 	%p54, %f190, %f146;
	sub.f32 	%f430, %f146, %f190;
	cvt.f64.f32 	%fd61, %f430;
	mul.f64 	%fd62, %fd4, %fd61;
	cvt.rn.f32.f64 	%f431, %fd62;
	selp.f32 	%f432, %f431, 0f00000000, %p54;
	ld.const.f32 	%f433, [c_viscosity];
	mul.f32 	%f434, %f433, %f423;
	div.rn.f32 	%f435, %f434, %f193;
	mul.f32 	%f436, %f432, %f435;
	sub.f32 	%f437, %f186, %f4;
	fma.rn.f32 	%f488, %f437, %f436, %f488;
	sub.f32 	%f438, %f191, %f5;
	fma.rn.f32 	%f489, %f438, %f436, %f489;
	sub.f32 	%f439, %f192, %f6;
	fma.rn.f32 	%f490, %f439, %f436, %f490;
$L__BB1_39:
	add.s32 	%r36, %r42, 3;
	mul.wide.u32 	%rd61, %r36, 4;
	add.s64 	%rd62, %rd19, %rd61;
	ld.global.f32 	%f440, [%rd62];
	ld.global.f32 	%f441, [%rd62+4];
	ld.global.f32 	%f442, [%rd62+8];
	add.s64 	%rd25, %rd18, %rd61;
	ld.global.f32 	%f213, [%rd25];
	sub.f32 	%f214, %f1, %f440;
	sub.f32 	%f215, %f2, %f441;
	sub.f32 	%f216, %f3, %f442;
	mul.f32 	%f443, %f215, %f215;
	fma.rn.f32 	%f444, %f214, %f214, %f443;
	fma.rn.f32 	%f445, %f216, %f216, %f444;
	sqrt.rn.f32 	%f217, %f445;
	setp.geu.f32 	%p55, %f217, %f146;
	setp.leu.f32 	%p56, %f217, 0f358637BD;
	or.pred  	%p57, %p56, %p55;
	@%p57 bra 	$L__BB1_43;
	ld.param.u64 	%rd77, [_Z21compute_forces_kernelPfS_S_S_S_i_param_2];
	ld.global.f32 	%f218, [%rd25+4];
	ld.global.f32 	%f219, [%rd25+8];
	cvta.to.global.u64 	%rd63, %rd77;
	mul.wide.u32 	%rd64, %r41, 4;
	add.s64 	%rd65, %rd63, %rd64;
	ld.global.f32 	%f220, [%rd65+4];
	add.s64 	%rd66, %rd20, %rd64;
	ld.global.f32 	%f221, [%rd66+4];
	setp.ge.f32 	%p58, %f217, %f146;
	setp.lt.f32 	%p59, %f217, 0f358637BD;
	or.pred  	%p60, %p59, %p58;
	mov.f32 	%f570, 0f00000000;
	mov.f32 	%f571, %f570;
	mov.f32 	%f572, %f570;
	@%p60 bra 	$L__BB1_42;
	sub.f32 	%f449, %f146, %f217;
	cvt.f64.f32 	%fd63, %f449;
	mul.f64 	%fd64, %fd3, %fd63;
	mul.f64 	%fd65, %fd64, %fd63;
	cvt.f64.f32 	%fd66, %f217;
	div.rn.f64 	%fd67, %fd65, %fd66;
	cvt.rn.f32.f64 	%f450, %fd67;
	mul.f32 	%f570, %f214, %f450;
	mul.f32 	%f571, %f215, %f450;
	mul.f32 	%f572, %f216, %f450;
$L__BB1_42:
	add.f32 	%f451, %f7, %f221;
	ld.const.f32 	%f452, [c_particleMass];
	mul.f32 	%f453, %f451, %f452;
	add.f32 	%f454, %f220, %f220;
	div.rn.f32 	%f455, %f453, %f454;
	mul.f32 	%f456, %f570, %f455;
	sub.f32 	%f491, %f491, %f456;
	mul.f32 	%f457, %f571, %f455;
	sub.f32 	%f492, %f492, %f457;
	mul.f32 	%f458, %f572, %f455;
	sub.f32 	%f493, %f493, %f458;
	setp.ltu.f32 	%p61, %f217, %f146;
	sub.f32 	%f459, %f146, %f217;
	cvt.f64.f32 	%fd68, %f459;
	mul.f64 	%fd69, %fd4, %fd68;
	cvt.rn.f32.f64 	%f460, %fd69;
	selp.f32 	%f461, %f460, 0f00000000, %p61;
	ld.const.f32 	%f462, [c_viscosity];
	mul.f32 	%f463, %f462, %f452;
	div.rn.f32 	%f464, %f463, %f220;
	mul.f32 	%f465, %f461, %f464;
	sub.f32 	%f466, %f213, %f4;
	fma.rn.f32 	%f488, %f466, %f465, %f488;
	sub.f32 	%f467, %f218, %f5;
	fma.rn.f32 	%f489, %f467, %f465, %f489;
	sub.f32 	%f468, %f219, %f6;
	fma.rn.f32 	%f490, %f468, %f465, %f490;
$L__BB1_43:
	add.s32 	%r41, %r41, 2;
	add.s32 	%r43, %r43, 2;
	add.s32 	%r42, %r42, 6;
	setp.ne.s32 	%p62, %r43, 0;
	@%p62 bra 	$L__BB1_35;
$L__BB1_44:
	ld.param.u64 	%rd80, [_Z21compute_forces_kernelPfS_S_S_S_i_param_4];
	ld.const.f32 	%f469, [c_gravity];
	ld.const.f32 	%f470, [c_particleMass];
	ld.const.f32 	%f471, [c_gravity+4];
	ld.const.f32 	%f472, [c_gravity+8];
	add.f32 	%f473, %f488, %f491;
	fma.rn.f32 	%f474, %f469, %f470, %f473;
	cvta.to.global.u64 	%rd67, %rd80;
	mul.wide.s32 	%rd68, %r2, 4;
	add.s64 	%rd69, %rd67, %rd68;
	st.global.f32 	[%rd69], %f474;
	add.f32 	%f475, %f489, %f492;
	fma.rn.f32 	%f476, %f470, %f471, %f475;
	st.global.f32 	[%rd69+4], %f476;
	add.f32 	%f477, %f490, %f493;
	fma.rn.f32 	%f478, %f470, %f472, %f477;
	st.global.f32 	[%rd69+8], %f478;
$L__BB1_45:
	ret;

}
	// .globl	_Z16integrate_kernelPfS_S_fi
.visible .entry _Z16integrate_kernelPfS_S_fi(
	.param .u64 .ptr .align 1 _Z16integrate_kernelPfS_S_fi_param_0,
	.param .u64 .ptr .align 1 _Z16integrate_kernelPfS_S_fi_param_1,
	.param .u64 .ptr .align 1 _Z16integrate_kernelPfS_S_fi_param_2,
	.param .f32 _Z16integrate_kernelPfS_S_fi_param_3,
	.param .u32 _Z16integrate_kernelPfS_S_fi_param_4
)
{
	.reg .pred 	%p<2>;
	.reg .b32 	%r<7>;
	.reg .b32 	%f<25>;
	.reg .b64 	%rd<11>;

	ld.param.u64 	%rd1, [_Z16integrate_kernelPfS_S_fi_param_0];
	ld.param.u64 	%rd2, [_Z16integrate_kernelPfS_S_fi_param_1];
	ld.param.u64 	%rd3, [_Z16integrate_kernelPfS_S_fi_param_2];
	ld.param.f32 	%f1, [_Z16integrate_kernelPfS_S_fi_param_3];
	ld.param.u32 	%r2, [_Z16integrate_kernelPfS_S_fi_param_4];
	mov.u32 	%r3, %ctaid.x;
	mov.u32 	%r4, %ntid.x;
	mov.u32 	%r5, %tid.x;
	mad.lo.s32 	%r1, %r3, %r4, %r5;
	setp.ge.s32 	%p1, %r1, %r2;
	@%p1 bra 	$L__BB2_2;
	cvta.to.global.u64 	%rd4, %rd1;
	cvta.to.global.u64 	%rd5, %rd2;
	cvta.to.global.u64 	%rd6, %rd3;
	mul.lo.s32 	%r6, %r1, 3;
	mul.wide.s32 	%rd7, %r6, 4;
	add.s64 	%rd8, %rd4, %rd7;
	ld.global.f32 	%f2, [%rd8];
	ld.global.f32 	%f3, [%rd8+4];
	ld.global.f32 	%f4, [%rd8+8];
	add.s64 	%rd9, %rd5, %rd7;
	ld.global.f32 	%f5, [%rd9];
	ld.global.f32 	%f6, [%rd9+4];
	ld.global.f32 	%f7, [%rd9+8];
	add.s64 	%rd10, %rd6, %rd7;
	ld.global.f32 	%f8, [%rd10];
	ld.global.f32 	%f9, [%rd10+4];
	ld.global.f32 	%f10, [%rd10+8];
	ld.const.f32 	%f11, [c_particleMass];
	div.rn.f32 	%f12, %f8, %f11;
	div.rn.f32 	%f13, %f9, %f11;
	div.rn.f32 	%f14, %f10, %f11;
	fma.rn.f32 	%f15, %f1, %f12, %f5;
	fma.rn.f32 	%f16, %f1, %f13, %f6;
	fma.rn.f32 	%f17, %f1, %f14, %f7;
	ld.const.f32 	%f18, [c_dampingFactor];
	mul.f32 	%f19, %f18, %f15;
	mul.f32 	%f20, %f18, %f16;
	mul.f32 	%f21, %f18, %f17;
	fma.rn.f32 	%f22, %f1, %f19, %f2;
	fma.rn.f32 	%f23, %f1, %f20, %f3;
	fma.rn.f32 	%f24, %f1, %f21, %f4;
	st.global.f32 	[%rd8], %f22;
	st.global.f32 	[%rd8+4], %f23;
	st.global.f32 	[%rd8+8], %f24;
	st.global.f32 	[%rd9], %f19;
	st.global.f32 	[%rd9+4], %f20;
	st.global.f32 	[%rd9+8], %f21;
$L__BB2_2:
	ret;

}
	// .globl	_Z26boundary_conditions_kernelPfS_fi
.visible .entry _Z26boundary_conditions_kernelPfS_fi(
	.param .u64 .ptr .align 1 _Z26boundary_conditions_kernelPfS_fi_param_0,
	.param .u64 .ptr .align 1 _Z26boundary_conditions_kernelPfS_fi_param_1,
	.param .f32 _Z26boundary_conditions_kernelPfS_fi_param_2,
	.param .u32 _Z26boundary_conditions_kernelPfS_fi_param_3
)
{
	.reg .pred 	%p<16>;
	.reg .b32 	%r<7>;
	.reg .b32 	%f<38>;
	.reg .b64 	%rd<8>;

	ld.param.u64 	%rd3, [_Z26boundary_conditions_kernelPfS_fi_param_0];
	ld.param.u64 	%rd4, [_Z26boundary_conditions_kernelPfS_fi_param_1];
	ld.param.f32 	%f7, [_Z26boundary_conditions_kernelPfS_fi_param_2];
	ld.param.u32 	%r2, [_Z26boundary_conditions_kernelPfS_fi_param_3];
	mov.u32 	%r3, %ctaid.x;
	mov.u32 	%r4, %ntid.x;
	mov.u32 	%r5, %tid.x;
	mad.lo.s32 	%r1, %r3, %r4, %r5;
	setp.ge.s32 	%p1, %r1, %r2;
	@%p1 bra 	$L__BB3_3;
	cvta.to.global.u64 	%rd5, %rd3;
	cvta.to.global.u64 	%rd6, %rd4;
	mul.lo.s32 	%r6, %r1, 3;
	mul.wide.s32 	%rd7, %r6, 4;
	add.s64 	%rd1, %rd5, %rd7;
	ld.global.f32 	%f8, [%rd1];
	ld.global.f32 	%f9, [%rd1+4];
	ld.global.f32 	%f10, [%rd1+8];
	add.s64 	%rd2, %rd6, %rd7;
	ld.global.f32 	%f11, [%rd2];
	ld.global.f32 	%f12, [%rd2+4];
	ld.global.f32 	%f13, [%rd2+8];
	ld.const.f32 	%f14, [c_boxMin];
	setp.lt.f32 	%p2, %f8, %f14;
	neg.f32 	%f15, %f11;
	mul.f32 	%f16, %f7, %f15;
	selp.f32 	%f17, %f14, %f8, %p2;
	selp.f32 	%f18, %f16, %f11, %p2;
	ld.const.f32 	%f19, [c_boxMax];
	setp.gt.f32 	%p3, %f17, %f19;
	neg.f32 	%f20, %f18;
	mul.f32 	%f21, %f7, %f20;
	selp.f32 	%f1, %f19, %f17, %p3;
	selp.f32 	%f2, %f21, %f18, %p3;
	or.pred  	%p4, %p2, %p3;
	ld.const.f32 	%f22, [c_boxMin+4];
	setp.lt.f32 	%p6, %f9, %f22;
	neg.f32 	%f23, %f12;
	mul.f32 	%f24, %f7, %f23;
	selp.f32 	%f25, %f22, %f9, %p6;
	selp.f32 	%f26, %f24, %f12, %p6;
	ld.const.f32 	%f27, [c_boxMax+4];
	setp.gt.f32 	%p7, %f25, %f27;
	neg.f32 	%f28, %f26;
	mul.f32 	%f29, %f7, %f28;
	selp.f32 	%f3, %f27, %f25, %p7;
	selp.f32 	%f4, %f29, %f26, %p7;
	or.pred  	%p8, %p6, %p7;
	ld.const.f32 	%f30, [c_boxMin+8];
	setp.lt.f32 	%p10, %f10, %f30;
	neg.f32 	%f31, %f13;
	mul.f32 	%f32, %f7, %f31;
	selp.f32 	%f33, %f30, %f10, %p10;
	selp.f32 	%f34, %f32, %f13, %p10;
	ld.const.f32 	%f35, [c_boxMax+8];
	setp.gt.f32 	%p11, %f33, %f35;
	neg.f32 	%f36, %f34;
	mul.f32 	%f37, %f7, %f36;
	selp.f32 	%f5, %f35, %f33, %p11;
	selp.f32 	%f6, %f37, %f34, %p11;
	or.pred  	%p12, %p10, %p11;
	or.pred  	%p13, %p12, %p8;
	or.pred  	%p14, %p13, %p4;
	not.pred 	%p15, %p14;
	@%p15 bra 	$L__BB3_3;
	st.global.f32 	[%rd1], %f1;
	st.global.f32 	[%rd1+4], %f3;
	st.global.f32 	[%rd1+8], %f5;
	st.global.f32 	[%rd2], %f2;
	st.global.f32 	[%rd2+4], %f4;
	st.global.f32 	[%rd2+8], %f6;
$L__BB3_3:
	ret;

}


// ===== COMPILED SASS (sm_100) =====

	.target	sm_100

	.elftype	@"ET_EXEC"


//--------------------- .note.nv.tkinfo           --------------------------
	.section	.note.nv.tkinfo,"",@"SHT_NOTE"
	.sectionflags	@"SHF_NOTE_NV_TKINFO"
	.tkinfo
        /*0018*/ 	.word	0x00000002
        /*0030*/ 	.string	""
        /*0030*/ 	.string	"ptxas"
        /*0030*/ 	.string	"Cuda compilation tools, release 13.0, V13.0.88"
        /*0030*/ 	.string	"Build cuda_13.0.r13.0/compiler.36424714_0"
        /*0030*/ 	.string	"-arch sm_100 -m 64 "



//--------------------- .note.nv.cuinfo           --------------------------
	.section	.note.nv.cuinfo,"",@"SHT_NOTE"
	.sectionflags	@"SHF_NOTE_NV_CUINFO"
        /*0018*/ 	.short	0x0002
        /*001a*/ 	.short	0x0064
        /*001c*/ 	.short	0x0082
	.zero		2


//--------------------- .nv.info                  --------------------------
	.section	.nv.info,"",@"SHT_CUDA_INFO"
	.align	4


	//----- nvinfo : EIATTR_REGCOUNT
	.align		4
        /*0000*/ 	.byte	0x04, 0x2f
        /*0002*/ 	.short	(.L_11 - .L_10)
	.align		4
.L_10:
        /*0004*/ 	.word	index@(_Z31compute_density_pressure_kernelPfS_S_i)
        /*0008*/ 	.word	0x0000001c


	//----- nvinfo : EIATTR_FRAME_SIZE
	.align		4
.L_11:
        /*000c*/ 	.byte	0x04, 0x11
        /*000e*/ 	.short	(.L_13 - .L_12)
	.align		4
.L_12:
        /*0010*/ 	.word	index@($__internal_4_$__cuda_sm20_div_rn_f64_full)
        /*0014*/ 	.word	0x00000000


	//----- nvinfo : EIATTR_FRAME_SIZE
	.align		4
.L_13:
        /*0018*/ 	.byte	0x04, 0x11
        /*001a*/ 	.short	(.L_15 - .L_14)
	.align		4
.L_14:
        /*001c*/ 	.word	index@(_Z31compute_density_pressure_kernelPfS_S_i)
        /*0020*/ 	.word	0x00000000


	//----- nvinfo : EIATTR_REGCOUNT
	.align		4
.L_15:
        /*0024*/ 	.byte	0x04, 0x2f
        /*0026*/ 	.short	(.L_17 - .L_16)
	.align		4
.L_16:
        /*0028*/ 	.word	index@(_Z21compute_forces_kernelPfS_S_S_S_i)
        /*002c*/ 	.word	0x0000003c


	//----- nvinfo : EIATTR_FRAME_SIZE
	.align		4
.L_17:
        /*0030*/ 	.byte	0x04, 0x11
        /*0032*/ 	.short	(.L_19 - .L_18)
	.align		4
.L_18:
        /*0034*/ 	.word	index@($__internal_3_$__cuda_sm3x_div_rn_noftz_f32_slowpath)
        /*0038*/ 	.word	0x00000000


	//----- nvinfo : EIATTR_FRAME_SIZE
	.align		4
.L_19:
        /*003c*/ 	.byte	0x04, 0x11
        /*003e*/ 	.short	(.L_21 - .L_20)
	.align		4
.L_20:
        /*0040*/ 	.word	index@($__internal_2_$__cuda_sm20_sqrt_rn_f32_slowpath)
        /*0044*/ 	.word	0x00000000


	//----- nvinfo : EIATTR_FRAME_SIZE
	.align		4
.L_21:
        /*0048*/ 	.byte	0x04, 0x11
        /*004a*/ 	.short	(.L_23 - .L_22)
	.align		4
.L_22:
        /*004c*/ 	.word	index@($__internal_1_$__cuda_sm20_div_rn_f64_full)
        /*0050*/ 	.word	0x00000000


	//----- nvinfo : EIATTR_FRAME_SIZE
	.align		4
.L_23:
        /*0054*/ 	.byte	0x04, 0x11
        /*0056*/ 	.short	(.L_25 - .L_24)
	.align		4
.L_24:
        /*0058*/ 	.word	index@(_Z21compute_forces_kernelPfS_S_S_S_i)
        /*005c*/ 	.word	0x00000000


	//----- nvinfo : EIATTR_REGCOUNT
	.align		4
.L_25:
        /*0060*/ 	.byte	0x04, 0x2f
        /*0062*/ 	.short	(.L_27 - .L_26)
	.align		4
.L_26:
        /*0064*/ 	.word	index@(_Z16integrate_kernelPfS_S_fi)
        /*0068*/ 	.word	0x0000001c


	//----- nvinfo : EIATTR_FRAME_SIZE
	.align		4
.L_27:
        /*006c*/ 	.byte	0x04, 0x11
        /*006e*/ 	.short	(.L_29 - .L_28)
	.align		4
.L_28:
        /*0070*/ 	.word	index@($__internal_0_$__cuda_sm3x_div_rn_noftz_f32_slowpath)
        /*0074*/ 	.word	0x00000000


	//----- nvinfo : EIATTR_FRAME_SIZE
	.align		4
.L_29:
        /*0078*/ 	.byte	0x04, 0x11
        /*007a*/ 	.short	(.L_31 - .L_30)
	.align		4
.L_30:
        /*007c*/ 	.word	index@(_Z16integrate_kernelPfS_S_fi)
        /*0080*/ 	.word	0x00000000


	//----- nvinfo : EIATTR_REGCOUNT
	.align		4
.L_31:
        /*0084*/ 	.byte	0x04, 0x2f
        /*0086*/ 	.short	(.L_33 - .L_32)
	.align		4
.L_32:
        /*0088*/ 	.word	index@(_Z26boundary_conditions_kernelPfS_fi)
        /*008c*/ 	.word	0x00000014


	//----- nvinfo : EIATTR_FRAME_SIZE
	.align		4
.L_33:
        /*0090*/ 	.byte	0x04, 0x11
        /*0092*/ 	.short	(.L_35 - .L_34)
	.align		4
.L_34:
        /*0094*/ 	.word	index@(_Z26boundary_conditions_kernelPfS_fi)
        /*0098*/ 	.word	0x00000000


	//----- nvinfo : EIATTR_MIN_STACK_SIZE
	.align		4
.L_35:
        /*009c*/ 	.byte	0x04, 0x12
        /*009e*/ 	.short	(.L_37 - .L_36)
	.align		4
.L_36:
        /*00a0*/ 	.word	index@(_Z26boundary_conditions_kernelPfS_fi)
        /*00a4*/ 	.word	0x00000000


	//----- nvinfo : EIATTR_MIN_STACK_SIZE
	.align		4
.L_37:
        /*00a8*/ 	.byte	0x04, 0x12
        /*00aa*/ 	.short	(.L_39 - .L_38)
	.align		4
.L_38:
        /*00ac*/ 	.word	index@(_Z16integrate_kernelPfS_S_fi)
        /*00b0*/ 	.word	0x00000000


	//----- nvinfo : EIATTR_MIN_STACK_SIZE
	.align		4
.L_39:
        /*00b4*/ 	.byte	0x04, 0x12
        /*00b6*/ 	.short	(.L_41 - .L_40)
	.align		4
.L_40:
        /*00b8*/ 	.word	index@(_Z21compute_forces_kernelPfS_S_S_S_i)
        /*00bc*/ 	.word	0x00000000


	//----- nvinfo : EIATTR_MIN_STACK_SIZE
	.align		4
.L_41:
        /*00c0*/ 	.byte	0x04, 0x12
        /*00c2*/ 	.short	(.L_43 - .L_42)
	.align		4
.L_42:
        /*00c4*/ 	.word	index@(_Z31compute_density_pressure_kernelPfS_S_i)
        /*00c8*/ 	.word	0x00000000
.L_43:


//--------------------- .nv.compat                --------------------------
	.section	.nv.compat,"",@"SHT_CUDA_COMPAT_INFO"
	.align	4
        /*0000*/ 	.byte	0x02, 0x09, 0x00, 0x00, 0x02, 0x02, 0x01, 0x00, 0x02, 0x05, 0x05, 0x00, 0x03, 0x07, 0x01, 0x01
        /*0010*/ 	.byte	0x02, 0x03, 0x00, 0x00, 0x02, 0x06, 0x01, 0x00, 0x04, 0x0b, 0x08, 0x00, 0x01, 0x00, 0x00, 0x00
        /*0020*/ 	.byte	0x00, 0x00, 0x00, 0x00


//--------------------- .nv.info._Z26boundary_conditions_kernelPfS_fi --------------------------
	.section	.nv.info._Z26boundary_conditions_kernelPfS_fi,"",@"SHT_CUDA_INFO"
	.sectionflags	@""
	.align	4


	//----- nvinfo : EIATTR_CUDA_API_VERSION
	.align		4
        /*0000*/ 	.byte	0x04, 0x37
        /*0002*/ 	.short	(.L_45 - .L_44)
.L_44:
        /*0004*/ 	.word	0x00000082


	//----- nvinfo : EIATTR_KPARAM_INFO
	.align		4
.L_45:
        /*0008*/ 	.byte	0x04, 0x17
        /*000a*/ 	.short	(.L_47 - .L_46)
.L_46:
        /*000c*/ 	.word	0x00000000
        /*0010*/ 	.short	0x0003
        /*0012*/ 	.short	0x0014
        /*0014*/ 	.byte	0x00, 0xf0, 0x11, 0x00


	//----- nvinfo : EIATTR_KPARAM_INFO
	.align		4
.L_47:
        /*0018*/ 	.byte	0x04, 0x17
        /*001a*/ 	.short	(.L_49 - .L_48)
.L_48:
        /*001c*/ 	.word	0x00000000
        /*0020*/ 	.short	0x0002
        /*0022*/ 	.short	0x0010
        /*0024*/ 	.byte	0x00, 0xf0, 0x11, 0x00


	//----- nvinfo : EIATTR_KPARAM_INFO
	.align		4
.L_49:
        /*0028*/ 	.byte	0x04, 0x17
        /*002a*/ 	.short	(.L_51 - .L_50)
.L_50:
        /*002c*/ 	.word	0x00000000
        /*0030*/ 	.short	0x0001
        /*0032*/ 	.short	0x0008
        /*0034*/ 	.byte	0x00, 0xf5, 0x21, 0x00


	//----- nvinfo : EIATTR_KPARAM_INFO
	.align		4
.L_51:
        /*0038*/ 	.byte	0x04, 0x17
        /*003a*/ 	.short	(.L_53 - .L_52)
.L_52:
        /*003c*/ 	.word	0x00000000
        /*0040*/ 	.short	0x0000
        /*0042*/ 	.short	0x0000
        /*0044*/ 	.byte	0x00, 0xf5, 0x21, 0x00


	//----- nvinfo : EIATTR_SPARSE_MMA_MASK
	.align		4
.L_53:
        /*0048*/ 	.byte	0x03, 0x50
        /*004a*/ 	.short	0x0000


	//----- nvinfo : EIATTR_MAXREG_COUNT
	.align		4
        /*004c*/ 	.byte	0x03, 0x1b
        /*004e*/ 	.short	0x00ff


	//----- nvinfo : EIATTR_MERCURY_ISA_VERSION
	.align		4
        /*0050*/ 	.byte	0x03, 0x5f
        /*0052*/ 	.short	0x0101


	//----- nvinfo : EIATTR_VRC_CTA_INIT_COUNT
	.align		4
        /*0054*/ 	.byte	0x02, 0x4a
	.zero		1
	.zero		1


	//----- nvinfo : EIATTR_EXIT_INSTR_OFFSETS
	.align		4
        /*0058*/ 	.byte	0x04, 0x1c
        /*005a*/ 	.short	(.L_55 - .L_54)


	//   ....[0]....
.L_54:
        /*005c*/ 	.word	0x00000070


	//   ....[1]....
        /*0060*/ 	.word	0x00000310


	//   ....[2]....
        /*0064*/ 	.word	0x00000380


	//----- nvinfo : EIATTR_CBANK_PARAM_SIZE
	.align		4
.L_55:
        /*0068*/ 	.byte	0x03, 0x19
        /*006a*/ 	.short	0x0018


	//----- nvinfo : EIATTR_PARAM_CBANK
	.align		4
        /*006c*/ 	.byte	0x04, 0x0a
        /*006e*/ 	.short	(.L_57 - .L_56)
	.align		4
.L_56:
        /*0070*/ 	.word	index@(.nv.constant0._Z26boundary_conditions_kernelPfS_fi)
        /*0074*/ 	.short	0x0380
        /*0076*/ 	.short	0x0018


	//----- nvinfo : EIATTR_SW_WAR
	.align		4
.L_57:
        /*0078*/ 	.byte	0x04, 0x36
        /*007a*/ 	.short	(.L_59 - .L_58)
.L_58:
        /*007c*/ 	.word	0x00000008
.L_59:


//--------------------- .nv.info._Z16integrate_kernelPfS_S_fi --------------------------
	.section	.nv.info._Z16integrate_kernelPfS_S_fi,"",@"SHT_CUDA_INFO"
	.sectionflags	@""
	.align	4


	//----- nvinfo : EIATTR_CUDA_API_VERSION
	.align		4
        /*0000*/ 	.byte	0x04, 0x37
        /*0002*/ 	.short	(.L_61 - .L_60)
.L_60:
        /*0004*/ 	.word	0x00000082


	//----- nvinfo : EIATTR_KPARAM_INFO
	.align		4
.L_61:
        /*0008*/ 	.byte	0x04, 0x17
        /*000a*/ 	.short	(.L_63 - .L_62)
.L_62:
        /*000c*/ 	.word	0x00000000
        /*0010*/ 	.short	0x0004
        /*0012*/ 	.short	0x001c
        /*0014*/ 	.byte	0x00, 0xf0, 0x11, 0x00


	//----- nvinfo : EIATTR_KPARAM_INFO
	.align		4
.L_63:
        /*0018*/ 	.byte	0x04, 0x17
        /*001a*/ 	.short	(.L_65 - .L_64)
.L_64:
        /*001c*/ 	.word	0x00000000
        /*0020*/ 	.short	0x0003
        /*0022*/ 	.short	0x0018
        /*0024*/ 	.byte	0x00, 0xf0, 0x11, 0x00


	//----- nvinfo : EIATTR_KPARAM_INFO
	.align		4
.L_65:
        /*0028*/ 	.byte	0x04, 0x17
        /*002a*/ 	.short	(.L_67 - .L_66)
.L_66:
        /*002c*/ 	.word	0x00000000
        /*0030*/ 	.short	0x0002
        /*0032*/ 	.short	0x0010
        /*0034*/ 	.byte	0x00, 0xf5, 0x21, 0x00


	//----- nvinfo : EIATTR_KPARAM_INFO
	.align		4
.L_67:
        /*0038*/ 	.byte	0x04, 0x17
        /*003a*/ 	.short	(.L_69 - .L_68)
.L_68:
        /*003c*/ 	.word	0x00000000
        /*0040*/ 	.short	0x0001
        /*0042*/ 	.short	0x0008
        /*0044*/ 	.byte	0x00, 0xf5, 0x21, 0x00


	//----- nvinfo : EIATTR_KPARAM_INFO
	.align		4
.L_69:
        /*0048*/ 	.byte	0x04, 0x17
        /*004a*/ 	.short	(.L_71 - .L_70)
.L_70:
        /*004c*/ 	.word	0x00000000
        /*0050*/ 	.short	0x0000
        /*0052*/ 	.short	0x0000
        /*0054*/ 	.byte	0x00, 0xf5, 0x21, 0x00


	//----- nvinfo : EIATTR_SPARSE_MMA_MASK
	.align		4
.L_71:
        /*0058*/ 	.byte	0x03, 0x50
        /*005a*/ 	.short	0x0000


	//----- nvinfo : EIATTR_MAXREG_COUNT
	.align		4
        /*005c*/ 	.byte	0x03, 0x1b
        /*005e*/ 	.short	0x00ff


	//----- nvinfo : EIATTR_MERCURY_ISA_VERSION
	.align		4
        /*0060*/ 	.byte	0x03, 0x5f
        /*0062*/ 	.short	0x0101


	//----- nvinfo : EIATTR_VRC_CTA_INIT_COUNT
	.align		4
        /*0064*/ 	.byte	0x02, 0x4a
	.zero		1
	.zero		1


	//----- nvinfo : EIATTR_EXIT_INSTR_OFFSETS
	.align		4
        /*0068*/ 	.byte	0x04, 0x1c
        /*006a*/ 	.short	(.L_73 - .L_72)


	//   ....[0]....
.L_72:
        /*006c*/ 	.word	0x00000070


	//   ....[1]....
        /*0070*/ 	.word	0x00000570


	//----- nvinfo : EIATTR_CRS_STACK_SIZE
	.align		4
.L_73:
        /*0074*/ 	.byte	0x04, 0x1e
        /*0076*/ 	.short	(.L_75 - .L_74)
.L_74:
        /*0078*/ 	.word	0x00000000


	//----- nvinfo : EIATTR_CBANK_PARAM_SIZE
	.align		4
.L_75:
        /*007c*/ 	.byte	0x03, 0x19
        /*007e*/ 	.short	0x0020


	//----- nvinfo : EIATTR_PARAM_CBANK
	.align		4
        /*0080*/ 	.byte	0x04, 0x0a
        /*0082*/ 	.short	(.L_77 - .L_76)
	.align		4
.L_76:
        /*0084*/ 	.word	index@(.nv.constant0._Z16integrate_kernelPfS_S_fi)
        /*0088*/ 	.short	0x0380
        /*008a*/ 	.short	0x0020


	//----- nvinfo : EIATTR_SW_WAR
	.align		4
.L_77:
        /*008c*/ 	.byte	0x04, 0x36
        /*008e*/ 	.short	(.L_79 - .L_78)
.L_78:
        /*0090*/ 	.word	0x00000008
.L_79:


//--------------------- .nv.info._Z21compute_forces_kernelPfS_S_S_S_i --------------------------
	.section	.nv.info._Z21compute_forces_kernelPfS_S_S_S_i,"",@"SHT_CUDA_INFO"
	.sectionflags	@""
	.align	4


	//----- nvinfo : EIATTR_CUDA_API_VERSION
	.align		4
        /*0000*/ 	.byte	0x04, 0x37
        /*0002*/ 	.short	(.L_81 - .L_80)
.L_80:
        /*0004*/ 	.word	0x00000082


	//----- nvinfo : EIATTR_KPARAM_INFO
	.align		4
.L_81:
        /*0008*/ 	.byte	0x04, 0x17
        /*000a*/ 	.short	(.L_83 - .L_82)
.L_82:
        /*000c*/ 	.word	0x00000000
        /*0010*/ 	.short	0x0005
        /*0012*/ 	.short	0x0028
        /*0014*/ 	.byte	0x00, 0xf0, 0x11, 0x00


	//----- nvinfo : EIATTR_KPARAM_INFO
	.align		4
.L_83:
        /*0018*/ 	.byte	0x04, 0x17
        /*001a*/ 	.short	(.L_85 - .L_84)
.L_84:
        /*001c*/ 	.word	0x00000000
        /*0020*/ 	.short	0x0004
        /*0022*/ 	.short	0x0020
        /*0024*/ 	.byte	0x00, 0xf5, 0x21, 0x00


	//----- nvinfo : EIATTR_KPARAM_INFO
	.align		4
.L_85:
        /*0028*/ 	.byte	0x04, 0x17
        /*002a*/ 	.short	(.L_87 - .L_86)
.L_86:
        /*002c*/ 	.word	0x00000000
        /*0030*/ 	.short	0x0003
        /*0032*/ 	.short	0x0018
        /*0034*/ 	.byte	0x00, 0xf5, 0x21, 0x00


	//----- nvinfo : EIATTR_KPARAM_INFO
	.align		4
.L_87:
        /*0038*/ 	.byte	0x04, 0x17
        /*003a*/ 	.short	(.L_89 - .L_88)
.L_88:
        /*003c*/ 	.word	0x00000000
        /*0040*/ 	.short	0x0002
        /*0042*/ 	.short	0x0010
        /*0044*/ 	.byte	0x00, 0xf5, 0x21, 0x00


	//----- nvinfo : EIATTR_KPARAM_INFO
	.align		4
.L_89:
        /*0048*/ 	.byte	0x04, 0x17
        /*004a*/ 	.short	(.L_91 - .L_90)
.L_90:
        /*004c*/ 	.word	0x00000000
        /*0050*/ 	.short	0x0001
        /*0052*/ 	.short	0x0008
        /*0054*/ 	.byte	0x00, 0xf5, 0x21, 0x00


	//----- nvinfo : EIATTR_KPARAM_INFO
	.align		4
.L_91:
        /*0058*/ 	.byte	0x04, 0x17
        /*005a*/ 	.short	(.L_93 - .L_92)
.L_92:
        /*005c*/ 	.word	0x00000000
        /*0060*/ 	.short	0x0000
        /*0062*/ 	.short	0x0000
        /*0064*/ 	.byte	0x00, 0xf5, 0x21, 0x00


	//----- nvinfo : EIATTR_SPARSE_MMA_MASK
	.align		4
.L_93:
        /*0068*/ 	.byte	0x03, 0x50
        /*006a*/ 	.short	0x0000


	//----- nvinfo : EIATTR_MAXREG_COUNT
	.align		4
        /*006c*/ 	.byte	0x03, 0x1b
        /*006e*/ 	.short	0x00ff


	//----- nvinfo : EIATTR_MERCURY_ISA_VERSION
	.align		4
        /*0070*/ 	.byte	0x03, 0x5f
        /*0072*/ 	.short	0x0101


	//----- nvinfo : EIATTR_VRC_CTA_INIT_COUNT
	.align		4
        /*0074*/ 	.byte	0x02, 0x4a
	.zero		1
	.zero		1


	//----- nvinfo : EIATTR_EXIT_INSTR_OFFSETS
	.align		4
        /*0078*/ 	.byte	0x04, 0x1c
        /*007a*/ 	.short	(.L_95 - .L_94)


	//   ....[0]....
.L_94:
        /*007c*/ 	.word	0x00000070


	//   ....[1]....
        /*0080*/ 	.word	0x000047f0


	//----- nvinfo : EIATTR_CRS_STACK_SIZE
	.align		4
.L_95:
        /*0084*/ 	.byte	0x04, 0x1e
        /*0086*/ 	.short	(.L_97 - .L_96)
.L_96:
        /*0088*/ 	.word	0x00000000


	//----- nvinfo : EIATTR_CBANK_PARAM_SIZE
	.align		4
.L_97:
        /*008c*/ 	.byte	0x03, 0x19
        /*008e*/ 	.short	0x002c


	//----- nvinfo : EIATTR_PARAM_CBANK
	.align		4
        /*0090*/ 	.byte	0x04, 0x0a
        /*0092*/ 	.short	(.L_99 - .L_98)
	.align		4
.L_98:
        /*0094*/ 	.word	index@(.nv.constant0._Z21compute_forces_kernelPfS_S_S_S_i)
        /*0098*/ 	.short	0x0380
        /*009a*/ 	.short	0x002c


	//----- nvinfo : EIATTR_SW_WAR
	.align		4
.L_99:
        /*009c*/ 	.byte	0x04, 0x36
        /*009e*/ 	.short	(.L_101 - .L_100)
.L_100:
        /*00a0*/ 	.word	0x00000008
.L_101:


//--------------------- .nv.info._Z31compute_density_pressure_kernelPfS_S_i --------------------------
	.section	.nv.info._Z31compute_density_pressure_kernelPfS_S_i,"",@"SHT_CUDA_INFO"
	.sectionflags	@""
	.align	4


	//----- nvinfo : EIATTR_CUDA_API_VERSION
	.align		4
        /*0000*/ 	.byte	0x04, 0x37
        /*0002*/ 	.short	(.L_103 - .L_102)
.L_102:
        /*0004*/ 	.word	0x00000082


	//----- nvinfo : EIATTR_KPARAM_INFO
	.align		4
.L_103:
        /*0008*/ 	.byte	0x04, 0x17
        /*000a*/ 	.short	(.L_105 - .L_104)
.L_104:
        /*000c*/ 	.word	0x00000000
        /*0010*/ 	.short	0x0003
        /*0012*/ 	.short	0x0018
        /*0014*/ 	.byte	0x00, 0xf0, 0x11, 0x00


	//----- nvinfo : EIATTR_KPARAM_INFO
	.align		4
.L_105:
        /*0018*/ 	.byte	0x04, 0x17
        /*001a*/ 	.short	(.L_107 - .L_106)
.L_106:
        /*001c*/ 	.word	0x00000000
        /*0020*/ 	.short	0x0002
        /*0022*/ 	.short	0x0010
        /*0024*/ 	.byte	0x00, 0xf5, 0x21, 0x00


	//----- nvinfo : EIATTR_KPARAM_INFO
	.align		4
.L_107:
        /*0028*/ 	.byte	0x04, 0x17
        /*002a*/ 	.short	(.L_109 - .L_108)
.L_108:
        /*002c*/ 	.word	0x00000000
        /*0030*/ 	.short	0x0001
        /*0032*/ 	.short	0x0008
        /*0034*/ 	.byte	0x00, 0xf5, 0x21, 0x00


	//----- nvinfo : EIATTR_KPARAM_INFO
	.align		4
.L_109:
        /*0038*/ 	.byte	0x04, 0x17
        /*003a*/ 	.short	(.L_111 - .L_110)
.L_110:
        /*003c*/ 	.word	0x00000000
        /*0040*/ 	.short	0x0000
        /*0042*/ 	.short	0x0000
        /*0044*/ 	.byte	0x00, 0xf5, 0x21, 0x00


	//----- nvinfo : EIATTR_SPARSE_MMA_MASK
	.align		4
.L_111:
        /*0048*/ 	.byte	0x03, 0x50
        /*004a*/ 	.short	0x0000


	//----- nvinfo : EIATTR_MAXREG_COUNT
	.align		4
        /*004c*/ 	.byte	0x03, 0x1b
        /*004e*/ 	.short	0x00ff


	//----- nvinfo : EIATTR_MERCURY_ISA_VERSION
	.align		4
        /*0050*/ 	.byte	0x03, 0x5f
        /*0052*/ 	.short	0x0101


	//----- nvinfo : EIATTR_VRC_CTA_INIT_COUNT
	.align		4
        /*0054*/ 	.byte	0x02, 0x4a
	.zero		1
	.zero		1


	//----- nvinfo : EIATTR_EXIT_INSTR_OFFSETS
	.align		4
        /*0058*/ 	.byte	0x04, 0x1c
        /*005a*/ 	.short	(.L_113 - .L_112)


	//   ....[0]....
.L_112:
        /*005c*/ 	.word	0x00000070


	//   ....[1]....
        /*0060*/ 	.word	0x00000ca0


	//----- nvinfo : EIATTR_CRS_STACK_SIZE
	.align		4
.L_113:
        /*0064*/ 	.byte	0x04, 0x1e
        /*0066*/ 	.short	(.L_115 - .L_114)
.L_114:
        /*0068*/ 	.word	0x00000000


	//----- nvinfo : EIATTR_CBANK_PARAM_SIZE
	.align		4
.L_115:
        /*006c*/ 	.byte	0x03, 0x19
        /*006e*/ 	.short	0x001c


	//----- nvinfo : EIATTR_PARAM_CBANK
	.align		4
        /*0070*/ 	.byte	0x04, 0x0a
        /*0072*/ 	.short	(.L_117 - .L_116)
	.align		4
.L_116:
        /*0074*/ 	.word	index@(.nv.constant0._Z31compute_density_pressure_kernelPfS_S_i)
        /*0078*/ 	.short	0x0380
        /*007a*/ 	.short	0x001c


	//----- nvinfo : EIATTR_SW_WAR
	.align		4
.L_117:
        /*007c*/ 	.byte	0x04, 0x36
        /*007e*/ 	.short	(.L_119 - .L_118)
.L_118:
        /*0080*/ 	.word	0x00000008
.L_119:


//--------------------- .nv.callgraph             --------------------------
	.section	.nv.callgraph,"",@"SHT_CUDA_CALLGRAPH"
	.align	4
	.sectionentsize	8
	.align		4
        /*0000*/ 	.word	0x00000000
	.align		4
        /*0004*/ 	.word	0xffffffff
	.align		4
        /*0008*/ 	.word	0x00000000
	.align		4
        /*000c*/ 	.word	0xfffffffe
	.align		4
        /*0010*/ 	.word	0x00000000
	.align		4
        /*0014*/ 	.word	0xfffffffd
	.align		4
        /*0018*/ 	.word	0x00000000
	.align		4
        /*001c*/ 	.word	0xfffffffc


//--------------------- .nv.constant3             --------------------------
	.section	.nv.constant3,"a",@progbits
	.align	4
.nv.constant3:
	.type		c_smoothingRadius,@object
	.size		c_smoothingRadius,(c_smoothingRadius2 - c_smoothingRadius)
c_smoothingRadius:
	.zero		4
	.type		c_smoothingRadius2,@object
	.size		c_smoothingRadius2,(c_particleMass - c_smoothingRadius2)
c_smoothingRadius2:
	.zero		4
	.type		c_particleMass,@object
	.size		c_particleMass,(c_restDensity - c_particleMass)
c_particleMass:
	.zero		4
	.type		c_restDensity,@object
	.size		c_restDensity,(c_gasConstant - c_restDensity)
c_restDensity:
	.zero		4
	.type		c_gasConstant,@object
	.size		c_gasConstant,(c_viscosity - c_gasConstant)
c_gasConstant:
	.zero		4
	.type		c_viscosity,@object
	.size		c_viscosity,(c_dampingFactor - c_viscosity)
c_viscosity:
	.zero		4
	.type		c_dampingFactor,@object
	.size		c_dampingFactor,(c_gravity - c_dampingFactor)
c_dampingFactor:
	.zero		4
	.type		c_gravity,@object
	.size		c_gravity,(c_boxMin - c_gravity)
c_gravity:
	.zero		12
	.type		c_boxMin,@object
	.size		c_boxMin,(c_boxMax - c_boxMin)
c_boxMin:
	.zero		12
	.type		c_boxMax,@object
	.size		c_boxMax,(.L_9 - c_boxMax)
c_boxMax:
	.zero		12
.L_9:


//--------------------- .text._Z26boundary_conditions_kernelPfS_fi --------------------------
	.section	.text._Z26boundary_conditions_kernelPfS_fi,"ax",@progbits
	.align	128
        .global         _Z26boundary_conditions_kernelPfS_fi
        .type           _Z26boundary_conditions_kernelPfS_fi,@function
        .size           _Z26boundary_conditions_kernelPfS_fi,(.L_x_169 - _Z26boundary_conditions_kernelPfS_fi)
        .other          _Z26boundary_conditions_kernelPfS_fi,@"STO_CUDA_ENTRY STV_DEFAULT"
_Z26boundary_conditions_kernelPfS_fi:
.text._Z26boundary_conditions_kernelPfS_fi:
[----:B------:R-:W-:Y:S01]  /*0000*/  LDC R1, c[0x0][0x37c] ;  /* 0x0000df00ff017b82 */ /* 0x000fe20000000800 */
[----:B------:R-:W0:Y:S07]  /*0010*/  S2R R3, SR_TID.X ;  /* 0x0000000000037919 */ /* 0x000e2e0000002100 */
[----:B------:R-:W0:Y:S01]  /*0020*/  S2UR UR4, SR_CTAID.X ;  /* 0x00000000000479c3 */ /* 0x000e220000002500 */
[----:B------:R-:W1:Y:S07]  /*0030*/  LDCU UR5, c[0x0][0x394] ;  /* 0x00007280ff0577ac */ /* 0x000e6e0008000800 */
[----:B------:R-:W0:Y:S02]  /*0040*/  LDC R0, c[0x0][0x360] ;  /* 0x0000d800ff007b82 */ /* 0x000e240000000800 */
[----:B0-----:R-:W-:-:S05]  /*0050*/  IMAD R0, R0, UR4, R3 ;  /* 0x0000000400007c24 */ /* 0x001fca000f8e0203 */
[----:B-1----:R-:W-:-:S13]  /*0060*/  ISETP.GE.AND P0, PT, R0, UR5, PT ;  /* 0x0000000500007c0c */ /* 0x002fda000bf06270 */
[----:B------:R-:W-:Y:S05]  /*0070*/  @P0 EXIT ;  /* 0x000000000000094d */ /* 0x000fea0003800000 */
[----:B------:R-:W0:Y:S01]  /*0080*/  LDC.64 R2, c[0x0][0x380] ;  /* 0x0000e000ff027b82 */ /* 0x000e220000000a00 */
[----:B------:R-:W1:Y:S01]  /*0090*/  LDCU.64 UR4, c[0x0][0x358] ;  /* 0x00006b00ff0477ac */ /* 0x000e620008000a00 */
[----:B------:R-:W-:Y:S01]  /*00a0*/  IMAD R7, R0, 0x3, RZ ;  /* 0x0000000300077824 */ /* 0x000fe200078e02ff */
[----:B------:R-:W2:Y:S01]  /*00b0*/  LDCU.64 UR6, c[0x3][0x28] ;  /* 0x00c00500ff0677ac */ /* 0x000ea20008000a00 */
[----:B------:R-:W3:Y:S02]  /*00c0*/  LDCU.128 UR8, c[0x3][0x30] ;  /* 0x00c00600ff0877ac */ /* 0x000ee40008000c00 */
[----:B0-----:R-:W-:-:S05]  /*00d0*/  IMAD.WIDE R2, R7, 0x4, R2 ;  /* 0x0000000407027825 */ /* 0x001fca00078e0202 */
[----:B-1----:R-:W2:Y:S04]  /*00e0*/  LDG.E R11, desc[UR4][R2.64] ;  /* 0x00000004020b7981 */ /* 0x002ea8000c1e1900 */
[----:B------:R-:W4:Y:S04]  /*00f0*/  LDG.E R0, desc[UR4][R2.64+0x4] ;  /* 0x0000040402007981 */ /* 0x000f28000c1e1900 */
[----:B------:R-:W3:Y:S01]  /*0100*/  LDG.E R4, desc[UR4][R2.64+0x8] ;  /* 0x0000080402047981 */ /* 0x000ee2000c1e1900 */
[----:B--2---:R-:W-:Y:S02]  /*0110*/  FSETP.GEU.AND P0, PT, R11, UR6, PT ;  /* 0x000000060b007c0b */ /* 0x004fe4000bf0e000 */
[----:B----4-:R-:W-:-:S02]  /*0120*/  FSETP.GEU.AND P5, PT, R0, UR7, PT ;  /* 0x0000000700007c0b */ /* 0x010fc4000bfae000 */
[----:B------:R-:W-:Y:S02]  /*0130*/  FSEL R6, R11, UR6, P0 ;  /* 0x000000060b067c08 */ /* 0x000fe40008000000 */
[----:B---3--:R-:W-:Y:S02]  /*0140*/  FSETP.GEU.AND P4, PT, R4, UR8, PT ;  /* 0x0000000804007c0b */ /* 0x008fe4000bf8e000 */
[----:B------:R-:W-:Y:S02]  /*0150*/  FSEL R8, R0, UR7, P5 ;  /* 0x0000000700087c08 */ /* 0x000fe4000a800000 */
[----:B------:R-:W-:Y:S02]  /*0160*/  FSEL R10, R4, UR8, P4 ;  /* 0x00000008040a7c08 */ /* 0x000fe4000a000000 */
[----:B------:R-:W-:Y:S02]  /*0170*/  FSETP.GT.AND P3, PT, R6, UR9, PT ;  /* 0x0000000906007c0b */ /* 0x000fe4000bf64000 */
[----:B------:R-:W-:-:S02]  /*0180*/  FSETP.GT.AND P2, PT, R8, UR10, PT ;  /* 0x0000000a08007c0b */ /* 0x000fc4000bf44000 */
[----:B------:R-:W-:Y:S02]  /*0190*/  FSETP.GT.AND P1, PT, R10, UR11, PT ;  /* 0x0000000b0a007c0b */ /* 0x000fe4000bf24000 */
[----:B------:R-:W-:Y:S02]  /*01a0*/  P2R R9, PR, RZ, 0x1 ;  /* 0x00000001ff097803 */ /* 0x000fe40000000000 */
[----:B------:R-:W-:Y:S02]  /*01b0*/  P2R R5, PR, RZ, 0x20 ;  /* 0x00000020ff057803 */ /* 0x000fe40000000000 */
[----:B------:R-:W-:Y:S01]  /*01c0*/  FSETP.LT.OR P0, PT, R11, UR6, P3 ;  /* 0x000000060b007c0b */ /* 0x000fe20009f01400 */
[----:B------:R-:W0:Y:S01]  /*01d0*/  LDCU UR6, c[0x0][0x390] ;  /* 0x00007200ff0677ac */ /* 0x000e220008000800 */
[----:B------:R-:W-:Y:S02]  /*01e0*/  FSETP.LT.OR P5, PT, R0, UR7, P2 ;  /* 0x0000000700007c0b */ /* 0x000fe400097a1400 */
[----:B------:R-:W-:-:S04]  /*01f0*/  FSETP.LT.OR P6, PT, R4, UR8, P1 ;  /* 0x0000000804007c0b */ /* 0x000fc80008fc1400 */
[----:B------:R-:W-:Y:S02]  /*0200*/  PLOP3.LUT P6, PT, P0, P6, P5, 0xfe, 0x0 ;  /* 0x000000000000781c */ /* 0x000fe400007cdf56 */
[----:B------:R-:W-:Y:S02]  /*0210*/  ISETP.NE.AND P5, PT, R5, RZ, PT ;  /* 0x000000ff0500720c */ /* 0x000fe40003fa5270 */
[----:B------:R-:W1:Y:S01]  /*0220*/  LDC.64 R4, c[0x0][0x388] ;  /* 0x0000e200ff047b82 */ /* 0x000e620000000a00 */
[----:B------:R-:W-:Y:S01]  /*0230*/  ISETP.NE.AND P0, PT, R9, RZ, PT ;  /* 0x000000ff0900720c */ /* 0x000fe20003f05270 */
[----:B-1----:R-:W-:-:S05]  /*0240*/  IMAD.WIDE R4, R7, 0x4, R4 ;  /* 0x0000000407047825 */ /* 0x002fca00078e0204 */
[----:B------:R-:W0:Y:S04]  /*0250*/  LDG.E R7, desc[UR4][R4.64] ;  /* 0x0000000404077981 */ /* 0x000e28000c1e1900 */
[----:B------:R-:W2:Y:S04]  /*0260*/  LDG.E R9, desc[UR4][R4.64+0x4] ;  /* 0x0000040404097981 */ /* 0x000ea8000c1e1900 */
[----:B------:R-:W3:Y:S01]  /*0270*/  LDG.E R11, desc[UR4][R4.64+0x8] ;  /* 0x00000804040b7981 */ /* 0x000ee2000c1e1900 */
[----:B------:R-:W-:Y:S02]  /*0280*/  FSEL R13, R6, UR9, !P3 ;  /* 0x00000009060d7c08 */ /* 0x000fe4000d800000 */
[----:B------:R-:W-:-:S02]  /*0290*/  FSEL R15, R8, UR10, !P2 ;  /* 0x0000000a080f7c08 */ /* 0x000fc4000d000000 */
[----:B------:R-:W-:Y:S01]  /*02a0*/  FSEL R17, R10, UR11, !P1 ;  /* 0x0000000b0a117c08 */ /* 0x000fe2000c800000 */
[----:B0-----:R-:W-:Y:S01]  /*02b0*/  @!P0 FMUL R7, R7, -UR6 ;  /* 0x8000000607078c20 */ /* 0x001fe20008400000 */
[----:B--2---:R-:W-:-:S03]  /*02c0*/  @!P5 FMUL R9, R9, -UR6 ;  /* 0x800000060909dc20 */ /* 0x004fc60008400000 */
[----:B------:R-:W-:Y:S01]  /*02d0*/  @P3 FMUL R7, R7, -UR6 ;  /* 0x8000000607073c20 */ /* 0x000fe20008400000 */
[----:B---3--:R-:W-:Y:S01]  /*02e0*/  @!P4 FMUL R11, R11, -UR6 ;  /* 0x800000060b0bcc20 */ /* 0x008fe20008400000 */
[----:B------:R-:W-:-:S03]  /*02f0*/  @P2 FMUL R9, R9, -UR6 ;  /* 0x8000000609092c20 */ /* 0x000fc60008400000 */
[----:B------:R-:W-:Y:S01]  /*0300*/  @P1 FMUL R11, R11, -UR6 ;  /* 0x800000060b0b1c20 */ /* 0x000fe20008400000 */
[----:B------:R-:W-:Y:S06]  /*0310*/  @!P6 EXIT ;  /* 0x000000000000e94d */ /* 0x000fec0003800000 */
[----:B------:R-:W-:Y:S04]  /*0320*/  STG.E desc[UR4][R2.64], R13 ;  /* 0x0000000d02007986 */ /* 0x000fe8000c101904 */
[----:B------:R-:W-:Y:S04]  /*0330*/  STG.E desc[UR4][R2.64+0x4], R15 ;  /* 0x0000040f02007986 */ /* 0x000fe8000c101904 */
[----:B------:R-:W-:Y:S04]  /*0340*/  STG.E desc[UR4][R2.64+0x8], R17 ;  /* 0x0000081102007986 */ /* 0x000fe8000c101904 */
[----:B------:R-:W-:Y:S04]  /*0350*/  STG.E desc[UR4][R4.64], R7 ;  /* 0x0000000704007986 */ /* 0x000fe8000c101904 */
[----:B------:R-:W-:Y:S04]  /*0360*/  STG.E desc[UR4][R4.64+0x4], R9 ;  /* 0x0000040904007986 */ /* 0x000fe8000c101904 */
[----:B------:R-:W-:Y:S01]  /*0370*/  STG.E desc[UR4][R4.64+0x8], R11 ;  /* 0x0000080b04007986 */ /* 0x000fe2000c101904 */
[----:B------:R-:W-:Y:S05]  /*0380*/  EXIT ;  /* 0x000000000000794d */ /* 0x000fea0003800000 */
.L_x_0:
[----:B------:R-:W-:-:S00]  /*0390*/  BRA `(.L_x_0) ;  /* 0xfffffffc00fc7947 */ /* 0x000fc0000383ffff */
[----:B------:R-:W-:-:S00]  /*03a0*/  NOP ;  /* 0x0000000000007918 */ /* 0x000fc00000000000 */
        /* <DEDUP_REMOVED lines=13> */
.L_x_169:


//--------------------- .text._Z16integrate_kernelPfS_S_fi --------------------------
	.section	.text._Z16integrate_kernelPfS_S_fi,"ax",@progbits
	.align	128
        .global         _Z16integrate_kernelPfS_S_fi
        .type           _Z16integrate_kernelPfS_S_fi,@function
        .size           _Z16integrate_kernelPfS_S_fi,(.L_x_164 - _Z16integrate_kernelPfS_S_fi)
        .other          _Z16integrate_kernelPfS_S_fi,@"STO_CUDA_ENTRY STV_DEFAULT"
_Z16integrate_kernelPfS_S_fi:
.text._Z16integrate_kernelPfS_S_fi:
        /* <DEDUP_REMOVED lines=10> */
[----:B------:R-:W-:-:S06]  /*00a0*/  IMAD R3, R0, 0x3, RZ ;  /* 0x0000000300037824 */ /* 0x000fcc00078e02ff */
[----:B------:R-:W2:Y:S08]  /*00b0*/  LDC.64 R8, c[0x0][0x380] ;  /* 0x0000e000ff087b82 */ /* 0x000eb00000000a00 */
[----:B------:R-:W3:Y:S01]  /*00c0*/  LDC.64 R6, c[0x0][0x388] ;  /* 0x0000e200ff067b82 */ /* 0x000ee20000000a00 */
[----:B0-----:R-:W-:-:S07]  /*00d0*/  IMAD.WIDE R16, R3, 0x4, R16 ;  /* 0x0000000403107825 */ /* 0x001fce00078e0210 */
[----:B------:R-:W0:Y:S01]  /*00e0*/  LDC R19, c[0x3][0x8] ;  /* 0x00c00200ff137b82 */ /* 0x000e220000000800 */
[----:B-1----:R-:W4:Y:S01]  /*00f0*/  LDG.E R4, desc[UR4][R16.64] ;  /* 0x0000000410047981 */ /* 0x002f22000c1e1900 */
[----:B--2---:R-:W-:-:S03]  /*0100*/  IMAD.WIDE R8, R3, 0x4, R8 ;  /* 0x0000000403087825 */ /* 0x004fc600078e0208 */
[----:B------:R-:W5:Y:S04]  /*0110*/  LDG.E R0, desc[UR4][R16.64+0x4] ;  /* 0x0000040410007981 */ /* 0x000f68000c1e1900 */
[----:B------:R-:W5:Y:S01]  /*0120*/  LDG.E R5, desc[UR4][R8.64] ;  /* 0x0000000408057981 */ /* 0x000f62000c1e1900 */
[----:B---3--:R-:W-:-:S03]  /*0130*/  IMAD.WIDE R6, R3, 0x4, R6 ;  /* 0x0000000403067825 */ /* 0x008fc600078e0206 */
[----:B------:R-:W5:Y:S04]  /*0140*/  LDG.E R10, desc[UR4][R8.64+0x4] ;  /* 0x00000404080a7981 */ /* 0x000f68000c1e1900 */
[----:B------:R-:W5:Y:S04]  /*0150*/  LDG.E R11, desc[UR4][R8.64+0x8] ;  /* 0x00000804080b7981 */ /* 0x000f68000c1e1900 */
[----:B------:R-:W5:Y:S04]  /*0160*/  LDG.E R12, desc[UR4][R6.64] ;  /* 0x00000004060c7981 */ /* 0x000f68000c1e1900 */
[----:B------:R-:W5:Y:S04]  /*0170*/  LDG.E R13, desc[UR4][R6.64+0x4] ;  /* 0x00000404060d7981 */ /* 0x000f68000c1e1900 */
[----:B------:R-:W5:Y:S01]  /*0180*/  LDG.E R14, desc[UR4][R6.64+0x8] ;  /* 0x00000804060e7981 */ /* 0x000f62000c1e1900 */
[----:B0-----:R-:W0:Y:S01]  /*0190*/  MUFU.RCP R15, R19 ;  /* 0x00000013000f7308 */ /* 0x001e220000001000 */
[----:B------:R-:W1:Y:S02]  /*01a0*/  LDC R3, c[0x3][0x8] ;  /* 0x00c00200ff037b82 */ /* 0x000e640000000800 */
[----:B------:R2:W5:Y:S01]  /*01b0*/  LDG.E R2, desc[UR4][R16.64+0x8] ;  /* 0x0000080410027981 */ /* 0x000562000c1e1900 */
[----:B------:R-:W-:Y:S01]  /*01c0*/  BSSY.RECONVERGENT B0, `(.L_x_1) ;  /* 0x000000b000007945 */ /* 0x000fe20003800200 */
[----:B0-----:R-:W-:-:S04]  /*01d0*/  FFMA R18, R15, -R19, 1 ;  /* 0x3f8000000f127423 */ /* 0x001fc80000000813 */
[----:B------:R-:W-:Y:S01]  /*01e0*/  FFMA R15, R15, R18, R15 ;  /* 0x000000120f0f7223 */ /* 0x000fe2000000000f */
[----:B----4-:R-:W0:Y:S03]  /*01f0*/  FCHK P0, R4, R19 ;  /* 0x0000001304007302 */ /* 0x010e260000000000 */
[----:B--2---:R-:W-:-:S04]  /*0200*/  FFMA R16, R4, R15, RZ ;  /* 0x0000000f04107223 */ /* 0x004fc800000000ff */
[----:B------:R-:W-:-:S04]  /*0210*/  FFMA R17, R16, -R19, R4 ;  /* 0x8000001310117223 */ /* 0x000fc80000000004 */
[----:B------:R-:W-:Y:S01]  /*0220*/  FFMA R15, R15, R17, R16 ;  /* 0x000000110f0f7223 */ /* 0x000fe20000000010 */
[----:B01----:R-:W-:Y:S06]  /*0230*/  @!P0 BRA `(.L_x_2) ;  /* 0x00000000000c8947 */ /* 0x003fec0003800000 */
[----:B------:R-:W-:-:S07]  /*0240*/  MOV R18, 0x260 ;  /* 0x0000026000127802 */ /* 0x000fce0000000f00 */
[----:B-----5:R-:W-:Y:S05]  /*0250*/  CALL.REL.NOINC `($__internal_0_$__cuda_sm3x_div_rn_noftz_f32_slowpath) ;  /* 0x0000000000c87944 */ /* 0x020fea0003c00000 */
[----:B------:R-:W-:-:S07]  /*0260*/  IMAD.MOV.U32 R15, RZ, RZ, R4 ;  /* 0x000000ffff0f7224 */ /* 0x000fce00078e0004 */
.L_x_2:
[----:B------:R-:W-:Y:S05]  /*0270*/  BSYNC.RECONVERGENT B0 ;  /* 0x0000000000007941 */ /* 0x000fea0003800200 */
.L_x_1:
[----:B------:R-:W0:Y:S01]  /*0280*/  LDC R19, c[0x3][0x8] ;  /* 0x00c00200ff137b82 */ /* 0x000e220000000800 */
[----:B------:R-:W-:Y:S01]  /*0290*/  BSSY.RECONVERGENT B0, `(.L_x_3) ;  /* 0x000000d000007945 */ /* 0x000fe20003800200 */
[----:B0-----:R-:W0:Y:S08]  /*02a0*/  MUFU.RCP R4, R19 ;  /* 0x0000001300047308 */ /* 0x001e300000001000 */
[----:B-----5:R-:W1:Y:S01]  /*02b0*/  FCHK P0, R0, R19 ;  /* 0x0000001300007302 */ /* 0x020e620000000000 */
[----:B0-----:R-:W-:-:S04]  /*02c0*/  FFMA R17, R4, -R19, 1 ;  /* 0x3f80000004117423 */ /* 0x001fc80000000813 */
[----:B------:R-:W-:-:S04]  /*02d0*/  FFMA R4, R4, R17, R4 ;  /* 0x0000001104047223 */ /* 0x000fc80000000004 */
[----:B------:R-:W-:-:S04]  /*02e0*/  FFMA R17, R0, R4, RZ ;  /* 0x0000000400117223 */ /* 0x000fc800000000ff */
[----:B------:R-:W-:-:S04]  /*02f0*/  FFMA R16, R17, -R19, R0 ;  /* 0x8000001311107223 */ /* 0x000fc80000000000 */
[----:B------:R-:W-:Y:S01]  /*0300*/  FFMA R16, R4, R16, R17 ;  /* 0x0000001004107223 */ /* 0x000fe20000000011 */
[----:B-1----:R-:W-:Y:S06]  /*0310*/  @!P0 BRA `(.L_x_4) ;  /* 0x0000000000108947 */ /* 0x002fec0003800000 */
[----:B------:R-:W-:Y:S01]  /*0320*/  IMAD.MOV.U32 R4, RZ, RZ, R0 ;  /* 0x000000ffff047224 */ /* 0x000fe200078e0000 */
[----:B------:R-:W-:-:S07]  /*0330*/  MOV R18, 0x350 ;  /* 0x0000035000127802 */ /* 0x000fce0000000f00 */
[----:B------:R-:W-:Y:S05]  /*0340*/  CALL.REL.NOINC `($__internal_0_$__cuda_sm3x_div_rn_noftz_f32_slowpath) ;  /* 0x00000000008c7944 */ /* 0x000fea0003c00000 */
[----:B------:R-:W-:-:S07]  /*0350*/  MOV R16, R4 ;  /* 0x0000000400107202 */ /* 0x000fce0000000f00 */
.L_x_4:
[----:B------:R-:W-:Y:S05]  /*0360*/  BSYNC.RECONVERGENT B0 ;  /* 0x0000000000007941 */ /* 0x000fea0003800200 */
.L_x_3:
[----:B------:R-:W0:Y:S01]  /*0370*/  LDC R19, c[0x3][0x8] ;  /* 0x00c00200ff137b82 */ /* 0x000e220000000800 */
[----:B------:R-:W-:Y:S01]  /*0380*/  BSSY.RECONVERGENT B0, `(.L_x_5) ;  /* 0x000000d000007945 */ /* 0x000fe20003800200 */
[----:B0-----:R-:W0:Y:S08]  /*0390*/  MUFU.RCP R0, R19 ;  /* 0x0000001300007308 */ /* 0x001e300000001000 */
[----:B------:R-:W1:Y:S01]  /*03a0*/  FCHK P0, R2, R19 ;  /* 0x0000001302007302 */ /* 0x000e620000000000 */
        /* <DEDUP_REMOVED lines=9> */
[----:B------:R-:W-:-:S07]  /*0440*/  IMAD.MOV.U32 R17, RZ, RZ, R4 ;  /* 0x000000ffff117224 */ /* 0x000fce00078e0004 */
.L_x_6:
[----:B------:R-:W-:Y:S05]  /*0450*/  BSYNC.RECONVERGENT B0 ;  /* 0x0000000000007941 */ /* 0x000fea0003800200 */
.L_x_5:
[----:B------:R-:W0:Y:S01]  /*0460*/  LDCU UR6, c[0x0][0x398] ;  /* 0x00007300ff0677ac */ /* 0x000e220008000800 */
[----:B------:R-:W1:Y:S01]  /*0470*/  LDCU UR7, c[0x3][0x18] ;  /* 0x00c00300ff0777ac */ /* 0x000e620008000800 */
[----:B0-----:R-:W-:Y:S01]  /*0480*/  FFMA R12, R15, UR6, R12 ;  /* 0x000000060f0c7c23 */ /* 0x001fe2000800000c */
[----:B------:R-:W-:Y:S01]  /*0490*/  FFMA R13, R16, UR6, R13 ;  /* 0x00000006100d7c23 */ /* 0x000fe2000800000d */
[----:B------:R-:W-:Y:S02]  /*04a0*/  FFMA R14, R17, UR6, R14 ;  /* 0x00000006110e7c23 */ /* 0x000fe4000800000e */
[----:B-1----:R-:W-:Y:S01]  /*04b0*/  FMUL R12, R12, UR7 ;  /* 0x000000070c0c7c20 */ /* 0x002fe20008400000 */
[----:B------:R-:W-:Y:S01]  /*04c0*/  FMUL R13, R13, UR7 ;  /* 0x000000070d0d7c20 */ /* 0x000fe20008400000 */
[----:B------:R-:W-:Y:S02]  /*04d0*/  FMUL R14, R14, UR7 ;  /* 0x000000070e0e7c20 */ /* 0x000fe40008400000 */
[----:B------:R-:W-:Y:S01]  /*04e0*/  FFMA R5, R12, UR6, R5 ;  /* 0x000000060c057c23 */ /* 0x000fe20008000005 */
[----:B------:R-:W-:Y:S01]  /*04f0*/  FFMA R3, R13, UR6, R10 ;  /* 0x000000060d037c23 */ /* 0x000fe2000800000a */
[----:B------:R-:W-:-:S03]  /*0500*/  FFMA R11, R14, UR6, R11 ;  /* 0x000000060e0b7c23 */ /* 0x000fc6000800000b */
[----:B------:R-:W-:Y:S04]  /*0510*/  STG.E desc[UR4][R8.64], R5 ;  /* 0x0000000508007986 */ /* 0x000fe8000c101904 */
[----:B------:R-:W-:Y:S04]  /*0520*/  STG.E desc[UR4][R8.64+0x4], R3 ;  /* 0x0000040308007986 */ /* 0x000fe8000c101904 */
[----:B------:R-:W-:Y:S04]  /*0530*/  STG.E desc[UR4][R8.64+0x8], R11 ;  /* 0x0000080b08007986 */ /* 0x000fe8000c101904 */
[----:B------:R-:W-:Y:S04]  /*0540*/  STG.E desc[UR4][R6.64], R12 ;  /* 0x0000000c06007986 */ /* 0x000fe8000c101904 */
[----:B------:R-:W-:Y:S04]  /*0550*/  STG.E desc[UR4][R6.64+0x4], R13 ;  /* 0x0000040d06007986 */ /* 0x000fe8000c101904 */
[----:B------:R-:W-:Y:S01]  /*0560*/  STG.E desc[UR4][R6.64+0x8], R14 ;  /* 0x0000080e06007986 */ /* 0x000fe2000c101904 */
[----:B------:R-:W-:Y:S05]  /*0570*/  EXIT ;  /* 0x000000000000794d */ /* 0x000fea0003800000 */
        .weak           $__internal_0_$__cuda_sm3x_div_rn_noftz_f32_slowpath
        .type           $__internal_0_$__cuda_sm3x_div_rn_noftz_f32_slowpath,@function
        .size           $__internal_0_$__cuda_sm3x_div_rn_noftz_f32_slowpath,(.L_x_164 - $__internal_0_$__cuda_sm3x_div_rn_noftz_f32_slowpath)
$__internal_0_$__cuda_sm3x_div_rn_noftz_f32_slowpath:
[--C-:B------:R-:W-:Y:S01]  /*0580*/  SHF.R.U32.HI R17, RZ, 0x17, R3.reuse ;  /* 0x00000017ff117819 */ /* 0x100fe20000011603 */
[----:B------:R-:W-:Y:S01]  /*0590*/  BSSY.RECONVERGENT B1, `(.L_x_7) ;  /* 0x0000063000017945 */ /* 0x000fe20003800200 */
[----:B------:R-:W-:Y:S01]  /*05a0*/  SHF.R.U32.HI R19, RZ, 0x17, R4 ;  /* 0x00000017ff137819 */ /* 0x000fe20000011604 */
[----:B------:R-:W-:Y:S01]  /*05b0*/  IMAD.MOV.U32 R21, RZ, RZ, R3 ;  /* 0x000000ffff157224 */ /* 0x000fe200078e0003 */
[----:B------:R-:W-:Y:S02]  /*05c0*/  LOP3.LUT R17, R17, 0xff, RZ, 0xc0, !PT ;  /* 0x000000ff11117812 */ /* 0x000fe400078ec0ff */
[----:B------:R-:W-:Y:S02]  /*05d0*/  LOP3.LUT R22, R19, 0xff, RZ, 0xc0, !PT ;  /* 0x000000ff13167812 */ /* 0x000fe400078ec0ff */
[----:B------:R-:W-:-:S03]  /*05e0*/  IADD3 R20, PT, PT, R17, -0x1, RZ ;  /* 0xffffffff11147810 */ /* 0x000fc60007ffe0ff */
[----:B------:R-:W-:Y:S01]  /*05f0*/  VIADD R23, R22, 0xffffffff ;  /* 0xffffffff16177836 */ /* 0x000fe20000000000 */
[----:B------:R-:W-:-:S04]  /*0600*/  ISETP.GT.U32.AND P0, PT, R20, 0xfd, PT ;  /* 0x000000fd1400780c */ /* 0x000fc80003f04070 */
[----:B------:R-:W-:-:S13]  /*0610*/  ISETP.GT.U32.OR P0, PT, R23, 0xfd, P0 ;  /* 0x000000fd1700780c */ /* 0x000fda0000704470 */
[----:B------:R-:W-:Y:S01]  /*0620*/  @!P0 MOV R19, RZ ;  /* 0x000000ff00138202 */ /* 0x000fe20000000f00 */
[----:B------:R-:W-:Y:S06]  /*0630*/  @!P0 BRA `(.L_x_8) ;  /* 0x00000000005c8947 */ /* 0x000fec0003800000 */
[----:B------:R-:W-:Y:S02]  /*0640*/  FSETP.GTU.FTZ.AND P0, PT, |R4|, +INF , PT ;  /* 0x7f8000000400780b */ /* 0x000fe40003f1c200 */
[----:B------:R-:W-:-:S04]  /*0650*/  FSETP.GTU.FTZ.AND P1, PT, |R3|, +INF , PT ;  /* 0x7f8000000300780b */ /* 0x000fc80003f3c200 */
[----:B------:R-:W-:-:S13]  /*0660*/  PLOP3.LUT P0, PT, P0, P1, PT, 0xf8, 0x8f ;  /* 0x00000000008f781c */ /* 0x000fda0000703f70 */
[----:B------:R-:W-:Y:S05]  /*0670*/  @P0 BRA `(.L_x_9) ;  /* 0x00000004004c0947 */ /* 0x000fea0003800000 */
[----:B------:R-:W-:-:S13]  /*0680*/  LOP3.LUT P0, RZ, R21, 0x7fffffff, R4, 0xc8, !PT ;  /* 0x7fffffff15ff7812 */ /* 0x000fda000780c804 */
[----:B------:R-:W-:Y:S05]  /*0690*/  @!P0 BRA `(.L_x_10) ;  /* 0x00000004003c8947 */ /* 0x000fea0003800000 */
[C---:B------:R-:W-:Y:S02]  /*06a0*/  FSETP.NEU.FTZ.AND P2, PT, |R4|.reuse, +INF , PT ;  /* 0x7f8000000400780b */ /* 0x040fe40003f5d200 */
[----:B------:R-:W-:Y:S02]  /*06b0*/  FSETP.NEU.FTZ.AND P1, PT, |R3|, +INF , PT ;  /* 0x7f8000000300780b */ /* 0x000fe40003f3d200 */
[----:B------:R-:W-:-:S11]  /*06c0*/  FSETP.NEU.FTZ.AND P0, PT, |R4|, +INF , PT ;  /* 0x7f8000000400780b */ /* 0x000fd60003f1d200 */
[----:B------:R-:W-:Y:S05]  /*06d0*/  @!P1 BRA !P2, `(.L_x_10) ;  /* 0x00000004002c9947 */ /* 0x000fea0005000000 */
[----:B------:R-:W-:-:S04]  /*06e0*/  LOP3.LUT P2, RZ, R4, 0x7fffffff, RZ, 0xc0, !PT ;  /* 0x7fffffff04ff7812 */ /* 0x000fc8000784c0ff */
[----:B------:R-:W-:-:S13]  /*06f0*/  PLOP3.LUT P1, PT, P1, P2, PT, 0x2f, 0xf2 ;  /* 0x0000000000f2781c */ /* 0x000fda0000f24577 */
[----:B------:R-:W-:Y:S05]  /*0700*/  @P1 BRA `(.L_x_11) ;  /* 0x0000000400181947 */ /* 0x000fea0003800000 */
[----:B------:R-:W-:-:S04]  /*0710*/  LOP3.LUT P1, RZ, R21, 0x7fffffff, RZ, 0xc0, !PT ;  /* 0x7fffffff15ff7812 */ /* 0x000fc8000782c0ff */
[----:B------:R-:W-:-:S13]  /*0720*/  PLOP3.LUT P0, PT, P0, P1, PT, 0x2f, 0xf2 ;  /* 0x0000000000f2781c */ /* 0x000fda0000702577 */
[----:B------:R-:W-:Y:S05]  /*0730*/  @P0 BRA `(.L_x_12) ;  /* 0x0000000400000947 */ /* 0x000fea0003800000 */
[----:B------:R-:W-:Y:S02]  /*0740*/  ISETP.GE.AND P0, PT, R23, RZ, PT ;  /* 0x000000ff1700720c */ /* 0x000fe40003f06270 */
[----:B------:R-:W-:-:S11]  /*0750*/  ISETP.GE.AND P1, PT, R20, RZ, PT ;  /* 0x000000ff1400720c */ /* 0x000fd60003f26270 */
[----:B------:R-:W-:Y:S02]  /*0760*/  @P0 IMAD.MOV.U32 R19, RZ, RZ, RZ ;  /* 0x000000ffff130224 */ /* 0x000fe400078e00ff */
[----:B------:R-:W-:Y:S01]  /*0770*/  @!P0 FFMA R4, R4, 1.84467440737095516160e+19, RZ ;  /* 0x5f80000004048823 */ /* 0x000fe200000000ff */
[----:B------:R-:W-:Y:S02]  /*0780*/  @!P0 IMAD.MOV.U32 R19, RZ, RZ, -0x40 ;  /* 0xffffffc0ff138424 */ /* 0x000fe400078e00ff */
[----:B------:R-:W-:-:S03]  /*0790*/  @!P1 FFMA R21, R3, 1.84467440737095516160e+19, RZ ;  /* 0x5f80000003159823 */ /* 0x000fc600000000ff */
[----:B------:R-:W-:-:S07]  /*07a0*/  @!P1 IADD3 R19, PT, PT, R19, 0x40, RZ ;  /* 0x0000004013139810 */ /* 0x000fce0007ffe0ff */
.L_x_8:
[----:B------:R-:W-:Y:S01]  /*07b0*/  LEA R20, R17, 0xc0800000, 0x17 ;  /* 0xc080000011147811 */ /* 0x000fe200078eb8ff */
[----:B------:R-:W-:Y:S04]  /*07c0*/  BSSY.RECONVERGENT B2, `(.L_x_13) ;  /* 0x0000036000027945 */ /* 0x000fe80003800200 */
[----:B------:R-:W-:Y:S02]  /*07d0*/  IMAD.IADD R24, R21, 0x1, -R20 ;  /* 0x0000000115187824 */ /* 0x000fe400078e0a14 */
[----:B------:R-:W-:Y:S02]  /*07e0*/  VIADD R20, R22, 0xffffff81 ;  /* 0xffffff8116147836 */ /* 0x000fe40000000000 */
[----:B------:R-:W0:Y:S01]  /*07f0*/  MUFU.RCP R21, R24 ;  /* 0x0000001800157308 */ /* 0x000e220000001000 */
[----:B------:R-:W-:Y:S01]  /*0800*/  FADD.FTZ R23, -R24, -RZ ;  /* 0x800000ff18177221 */ /* 0x000fe20000010100 */
[C---:B------:R-:W-:Y:S01]  /*0810*/  IMAD R4, R20.reuse, -0x800000, R4 ;  /* 0xff80000014047824 */ /* 0x040fe200078e0204 */
[----:B------:R-:W-:-:S04]  /*0820*/  IADD3 R20, PT, PT, R20, 0x7f, -R17 ;  /* 0x0000007f14147810 */ /* 0x000fc80007ffe811 */
[----:B------:R-:W-:Y:S01]  /*0830*/  IADD3 R20, PT, PT, R20, R19, RZ ;  /* 0x0000001314147210 */ /* 0x000fe20007ffe0ff */
[----:B0-----:R-:W-:-:S04]  /*0840*/  FFMA R22, R21, R23, 1 ;  /* 0x3f80000015167423 */ /* 0x001fc80000000017 */
[----:B------:R-:W-:-:S04]  /*0850*/  FFMA R21, R21, R22, R21 ;  /* 0x0000001615157223 */ /* 0x000fc80000000015 */
[----:B------:R-:W-:-:S04]  /*0860*/  FFMA R22, R4, R21, RZ ;  /* 0x0000001504167223 */ /* 0x000fc800000000ff */
[----:B------:R-:W-:-:S04]  /*0870*/  FFMA R25, R23, R22, R4 ;  /* 0x0000001617197223 */ /* 0x000fc80000000004 */
[----:B------:R-:W-:-:S04]  /*0880*/  FFMA R22, R21, R25, R22 ;  /* 0x0000001915167223 */ /* 0x000fc80000000016 */
[----:B------:R-:W-:-:S04]  /*0890*/  FFMA R23, R23, R22, R4 ;  /* 0x0000001617177223 */ /* 0x000fc80000000004 */
[----:B------:R-:W-:-:S05]  /*08a0*/  FFMA R4, R21, R23, R22 ;  /* 0x0000001715047223 */ /* 0x000fca0000000016 */
[----:B------:R-:W-:-:S04]  /*08b0*/  SHF.R.U32.HI R17, RZ, 0x17, R4 ;  /* 0x00000017ff117819 */ /* 0x000fc80000011604 */
[----:B------:R-:W-:-:S05]  /*08c0*/  LOP3.LUT R17, R17, 0xff, RZ, 0xc0, !PT ;  /* 0x000000ff11117812 */ /* 0x000fca00078ec0ff */
[----:B------:R-:W-:-:S04]  /*08d0*/  IMAD.IADD R24, R17, 0x1, R20 ;  /* 0x0000000111187824 */ /* 0x000fc800078e0214 */
[----:B------:R-:W-:-:S05]  /*08e0*/  VIADD R17, R24, 0xffffffff ;  /* 0xffffffff18117836 */ /* 0x000fca0000000000 */
[----:B------:R-:W-:-:S13]  /*08f0*/  ISETP.GE.U32.AND P0, PT, R17, 0xfe, PT ;  /* 0x000000fe1100780c */ /* 0x000fda0003f06070 */
[----:B------:R-:W-:Y:S05]  /*0900*/  @!P0 BRA `(.L_x_14) ;  /* 0x0000000000808947 */ /* 0x000fea0003800000 */
[----:B------:R-:W-:-:S13]  /*0910*/  ISETP.GT.AND P0, PT, R24, 0xfe, PT ;  /* 0x000000fe1800780c */ /* 0x000fda0003f04270 */
[----:B------:R-:W-:Y:S05]  /*0920*/  @P0 BRA `(.L_x_15) ;  /* 0x00000000006c0947 */ /* 0x000fea0003800000 */
[----:B------:R-:W-:-:S13]  /*0930*/  ISETP.GE.AND P0, PT, R24, 0x1, PT ;  /* 0x000000011800780c */ /* 0x000fda0003f06270 */
[----:B------:R-:W-:Y:S05]  /*0940*/  @P0 BRA `(.L_x_16) ;  /* 0x0000000000740947 */ /* 0x000fea0003800000 */
[----:B------:R-:W-:Y:S02]  /*0950*/  ISETP.GE.AND P0, PT, R24, -0x18, PT ;  /* 0xffffffe81800780c */ /* 0x000fe40003f06270 */
[----:B------:R-:W-:-:S11]  /*0960*/  LOP3.LUT R4, R4, 0x80000000, RZ, 0xc0, !PT ;  /* 0x8000000004047812 */ /* 0x000fd600078ec0ff */
[----:B------:R-:W-:Y:S05]  /*0970*/  @!P0 BRA `(.L_x_16) ;  /* 0x0000000000688947 */ /* 0x000fea0003800000 */
[-CC-:B------:R-:W-:Y:S01]  /*0980*/  FFMA.RZ R17, R21, R23.reuse, R22.reuse ;  /* 0x0000001715117223 */ /* 0x180fe2000000c016 */
[C---:B------:R-:W-:Y:S02]  /*0990*/  IADD3 R20, PT, PT, R24.reuse, 0x20, RZ ;  /* 0x0000002018147810 */ /* 0x040fe40007ffe0ff */
[C---:B------:R-:W-:Y:S02]  /*09a0*/  ISETP.NE.AND P2, PT, R24.reuse, RZ, PT ;  /* 0x000000ff1800720c */ /* 0x040fe40003f45270 */
[----:B------:R-:W-:Y:S01]  /*09b0*/  LOP3.LUT R19, R17, 0x7fffff, RZ, 0xc0, !PT ;  /* 0x007fffff11137812 */ /* 0x000fe200078ec0ff */
[CCC-:B------:R-:W-:Y:S01]  /*09c0*/  FFMA.RP R17, R21.reuse, R23.reuse, R22.reuse ;  /* 0x0000001715117223 */ /* 0x1c0fe20000008016 */
[----:B------:R-:W-:Y:S01]  /*09d0*/  FFMA.RM R22, R21, R23, R22 ;  /* 0x0000001715167223 */ /* 0x000fe20000004016 */
[----:B------:R-:W-:Y:S01]  /*09e0*/  IMAD.MOV R21, RZ, RZ, -R24 ;  /* 0x000000ffff157224 */ /* 0x000fe200078e0a18 */
[----:B------:R-:W-:Y:S02]  /*09f0*/  LOP3.LUT R19, R19, 0x800000, RZ, 0xfc, !PT ;  /* 0x0080000013137812 */ /* 0x000fe400078efcff */
[----:B------:R-:W-:-:S02]  /*0a00*/  ISETP.NE.AND P1, PT, R24, RZ, PT ;  /* 0x000000ff1800720c */ /* 0x000fc40003f25270 */
[----:B------:R-:W-:Y:S02]  /*0a10*/  SHF.L.U32 R20, R19, R20, RZ ;  /* 0x0000001413147219 */ /* 0x000fe400000006ff */
[----:B------:R-:W-:Y:S02]  /*0a20*/  FSETP.NEU.FTZ.AND P0, PT, R17, R22, PT ;  /* 0x000000161100720b */ /* 0x000fe40003f1d000 */
[----:B------:R-:W-:Y:S02]  /*0a30*/  SEL R22, R21, RZ, P2 ;  /* 0x000000ff15167207 */ /* 0x000fe40001000000 */
[----:B------:R-:W-:Y:S02]  /*0a40*/  ISETP.NE.AND P1, PT, R20, RZ, P1 ;  /* 0x000000ff1400720c */ /* 0x000fe40000f25270 */
[----:B------:R-:W-:Y:S02]  /*0a50*/  SHF.R.U32.HI R22, RZ, R22, R19 ;  /* 0x00000016ff167219 */ /* 0x000fe40000011613 */
[----:B------:R-:W-:-:S02]  /*0a60*/  PLOP3.LUT P0, PT, P0, P1, PT, 0xf8, 0x8f ;  /* 0x00000000008f781c */ /* 0x000fc40000703f70 */
[----:B------:R-:W-:Y:S02]  /*0a70*/  SHF.R.U32.HI R20, RZ, 0x1, R22 ;  /* 0x00000001ff147819 */ /* 0x000fe40000011616 */
[----:B------:R-:W-:-:S04]  /*0a80*/  SEL R17, RZ, 0x1, !P0 ;  /* 0x00000001ff117807 */ /* 0x000fc80004000000 */
[----:B------:R-:W-:-:S04]  /*0a90*/  LOP3.LUT R17, R17, 0x1, R20, 0xf8, !PT ;  /* 0x0000000111117812 */ /* 0x000fc800078ef814 */
[----:B------:R-:W-:-:S04]  /*0aa0*/  LOP3.LUT R17, R17, R22, RZ, 0xc0, !PT ;  /* 0x0000001611117212 */ /* 0x000fc800078ec0ff */
[----:B------:R-:W-:-:S04]  /*0ab0*/  IADD3 R17, PT, PT, R20, R17, RZ ;  /* 0x0000001114117210 */ /* 0x000fc80007ffe0ff */
[----:B------:R-:W-:Y:S01]  /*0ac0*/  LOP3.LUT R4, R17, R4, RZ, 0xfc, !PT ;  /* 0x0000000411047212 */ /* 0x000fe200078efcff */
[----:B------:R-:W-:Y:S06]  /*0ad0*/  BRA `(.L_x_16) ;  /* 0x0000000000107947 */ /* 0x000fec0003800000 */
.L_x_15:
[----:B------:R-:W-:-:S04]  /*0ae0*/  LOP3.LUT R4, R4, 0x80000000, RZ, 0xc0, !PT ;  /* 0x8000000004047812 */ /* 0x000fc800078ec0ff */
[----:B------:R-:W-:Y:S01]  /*0af0*/  LOP3.LUT R4, R4, 0x7f800000, RZ, 0xfc, !PT ;  /* 0x7f80000004047812 */ /* 0x000fe200078efcff */
[----:B------:R-:W-:Y:S06]  /*0b00*/  BRA `(.L_x_16) ;  /* 0x0000000000047947 */ /* 0x000fec0003800000 */
.L_x_14:
[----:B------:R-:W-:-:S07]  /*0b10*/  IMAD R4, R20, 0x800000, R4 ;  /* 0x0080000014047824 */ /* 0x000fce00078e0204 */
.L_x_16:
[----:B------:R-:W-:Y:S05]  /*0b20*/  BSYNC.RECONVERGENT B2 ;  /* 0x0000000000027941 */ /* 0x000fea0003800200 */
.L_x_13:
[----:B------:R-:W-:Y:S05]  /*0b30*/  BRA `(.L_x_17) ;  /* 0x0000000000207947 */ /* 0x000fea0003800000 */
.L_x_12:
[----:B------:R-:W-:-:S04]  /*0b40*/  LOP3.LUT R4, R21, 0x80000000, R4, 0x48, !PT ;  /* 0x8000000015047812 */ /* 0x000fc800078e4804 */
[----:B------:R-:W-:Y:S01]  /*0b50*/  LOP3.LUT R4, R4, 0x7f800000, RZ, 0xfc, !PT ;  /* 0x7f80000004047812 */ /* 0x000fe200078efcff */
[----:B------:R-:W-:Y:S06]  /*0b60*/  BRA `(.L_x_17) ;  /* 0x0000000000147947 */ /* 0x000fec0003800000 */
.L_x_11:
[----:B------:R-:W-:Y:S01]  /*0b70*/  LOP3.LUT R4, R21, 0x80000000, R4, 0x48, !PT ;  /* 0x8000000015047812 */ /* 0x000fe200078e4804 */
[----:B------:R-:W-:Y:S06]  /*0b80*/  BRA `(.L_x_17) ;  /* 0x00000000000c7947 */ /* 0x000fec0003800000 */
.L_x_10:
[----:B------:R-:W0:Y:S01]  /*0b90*/  MUFU.RSQ R4, -QNAN ;  /* 0xffc0000000047908 */ /* 0x000e220000001400 */
[----:B------:R-:W-:Y:S05]  /*0ba0*/  BRA `(.L_x_17) ;  /* 0x0000000000047947 */ /* 0x000fea0003800000 */
.L_x_9:
[----:B------:R-:W-:-:S07]  /*0bb0*/  FADD.FTZ R4, R4, R3 ;  /* 0x0000000304047221 */ /* 0x000fce0000010000 */
.L_x_17:
[----:B------:R-:W-:Y:S05]  /*0bc0*/  BSYNC.RECONVERGENT B1 ;  /* 0x0000000000017941 */ /* 0x000fea0003800200 */
.L_x_7:
[----:B------:R-:W-:-:S04]  /*0bd0*/  HFMA2 R19, -RZ, RZ, 0, 0 ;  /* 0x00000000ff137431 */ /* 0x000fc800000001ff */
[----:B0-----:R-:W-:Y:S05]  /*0be0*/  RET.REL.NODEC R18 `(_Z16integrate_kernelPfS_S_fi) ;  /* 0xfffffff412047950 */ /* 0x001fea0003c3ffff */
.L_x_18:
        /* <DEDUP_REMOVED lines=9> */
.L_x_164:


//--------------------- .text._Z21compute_forces_kernelPfS_S_S_S_i --------------------------
	.section	.text._Z21compute_forces_kernelPfS_S_S_S_i,"ax",@progbits
	.align	128
        .global         _Z21compute_forces_kernelPfS_S_S_S_i
        .type           _Z21compute_forces_kernelPfS_S_S_S_i,@function
        .size           _Z21compute_forces_kernelPfS_S_S_S_i,(.L_x_167 - _Z21compute_forces_kernelPfS_S_S_S_i)
        .other          _Z21compute_forces_kernelPfS_S_S_S_i,@"STO_CUDA_ENTRY STV_DEFAULT"
_Z21compute_forces_kernelPfS_S_S_S_i:
.text._Z21compute_forces_kernelPfS_S_S_S_i:
        /* <DEDUP_REMOVED lines=11> */
[----:B------:R-:W2:Y:S05]  /*00b0*/  LDCU UR20, c[0x3][URZ] ;  /* 0x00c00000ff1477ac */ /* 0x000eaa0008000800 */
[----:B------:R-:W3:Y:S01]  /*00c0*/  LDC.64 R4, c[0x0][0x388] ;  /* 0x0000e200ff047b82 */ /* 0x000ee20000000a00 */
[----:B------:R-:W4:Y:S01]  /*00d0*/  LDCU UR18, c[0x3][0x8] ;  /* 0x00c00100ff1277ac */ /* 0x000f220008000800 */
[----:B------:R-:W0:Y:S06]  /*00e0*/  LDCU UR19, c[0x3][0x14] ;  /* 0x00c00280ff1377ac */ /* 0x000e2c0008000800 */
[----:B------:R-:W2:Y:S01]  /*00f0*/  LDC.64 R24, c[0x0][0x398] ;  /* 0x0000e600ff187b82 */ /* 0x000ea20000000a00 */
[----:B0-----:R-:W-:-:S05]  /*0100*/  IMAD.WIDE R2, R20, 0x4, R2 ;  /* 0x0000000414027825 */ /* 0x001fca00078e0202 */
[----:B-1----:R0:W5:Y:S01]  /*0110*/  LDG.E R19, desc[UR16][R2.64] ;  /* 0x0000001002137981 */ /* 0x002162000c1e1900 */
[----:B---3--:R-:W-:-:S03]  /*0120*/  IMAD.WIDE R4, R20, 0x4, R4 ;  /* 0x0000000414047825 */ /* 0x008fc600078e0204 */
[----:B------:R0:W5:Y:S04]  /*0130*/  LDG.E R18, desc[UR16][R2.64+0x4] ;  /* 0x0000041002127981 */ /* 0x000168000c1e1900 */
[----:B------:R0:W5:Y:S01]  /*0140*/  LDG.E R17, desc[UR16][R2.64+0x8] ;  /* 0x0000081002117981 */ /* 0x000162000c1e1900 */
[----:B--2---:R-:W-:-:S03]  /*0150*/  IMAD.WIDE R24, R22, 0x4, R24 ;  /* 0x0000000416187825 */ /* 0x004fc600078e0218 */
[----:B------:R0:W5:Y:S04]  /*0160*/  LDG.E R16, desc[UR16][R4.64] ;  /* 0x0000001004107981 */ /* 0x000168000c1e1900 */
[----:B------:R0:W5:Y:S04]  /*0170*/  LDG.E R15, desc[UR16][R4.64+0x4] ;  /* 0x00000410040f7981 */ /* 0x000168000c1e1900 */
[----:B------:R0:W5:Y:S04]  /*0180*/  LDG.E R14, desc[UR16][R4.64+0x8] ;  /* 0x00000810040e7981 */ /* 0x000168000c1e1900 */
[----:B------:R0:W5:Y:S01]  /*0190*/  LDG.E R12, desc[UR16][R24.64] ;  /* 0x00000010180c7981 */ /* 0x000162000c1e1900 */
[----:B------:R-:W-:Y:S01]  /*01a0*/  ISETP.GE.AND P0, PT, R22, 0x1, PT ;  /* 0x000000011600780c */ /* 0x000fe20003f06270 */
[----:B------:R-:W-:Y:S01]  /*01b0*/  BSSY.RECONVERGENT B2, `(.L_x_19) ;  /* 0x00001cf000027945 */ /* 0x000fe20003800200 */
[----:B------:R-:W-:Y:S01]  /*01c0*/  HFMA2 R13, -RZ, RZ, 0, 0 ;  /* 0x00000000ff0d7431 */ /* 0x000fe200000001ff */
[----:B------:R-:W-:-:S02]  /*01d0*/  CS2R R10, SRZ ;  /* 0x00000000000a7805 */ /* 0x000fc4000001ff00 */
[----:B------:R-:W-:Y:S02]  /*01e0*/  CS2R R8, SRZ ;  /* 0x0000000000087805 */ /* 0x000fe4000001ff00 */
[----:B------:R-:W-:-:S06]  /*01f0*/  CS2R R6, SRZ ;  /* 0x0000000000067805 */ /* 0x000fcc000001ff00 */
[----:B0---4-:R-:W-:Y:S05]  /*0200*/  @!P0 BRA `(.L_x_20) ;  /* 0x0000001c00248947 */ /* 0x011fea0003800000 */
[----:B------:R-:W0:Y:S01]  /*0210*/  LDC R3, c[0x3][RZ] ;  /* 0x00c00000ff037b82 */ /* 0x000e220000000800 */
[----:B------:R-:W-:Y:S01]  /*0220*/  UMOV UR4, 0x54442d18 ;  /* 0x54442d1800047882 */ /* 0x000fe20000000000 */
[----:B------:R-:W-:Y:S01]  /*0230*/  UMOV UR5, 0x400921fb ;  /* 0x400921fb00057882 */ /* 0x000fe20000000000 */
[----:B------:R-:W-:Y:S01]  /*0240*/  MOV R2, 0x1 ;  /* 0x0000000100027802 */ /* 0x000fe20000000f00 */
[----:B0-----:R-:W-:-:S04]  /*0250*/  FMUL R0, R3, R3 ;  /* 0x0000000303007220 */ /* 0x001fc80000400000 */
[----:B------:R-:W-:-:S04]  /*0260*/  FMUL R0, R0, R3 ;  /* 0x0000000300007220 */ /* 0x000fc80000400000 */
[----:B------:R-:W-:-:S04]  /*0270*/  FMUL R0, R0, R3 ;  /* 0x0000000300007220 */ /* 0x000fc80000400000 */
[----:B------:R-:W-:-:S04]  /*0280*/  FMUL R0, R0, R3 ;  /* 0x0000000300007220 */ /* 0x000fc80000400000 */
[----:B------:R-:W-:-:S04]  /*0290*/  FMUL R0, R0, R3 ;  /* 0x0000000300007220 */ /* 0x000fc80000400000 */
[----:B------:R-:W0:Y:S02]  /*02a0*/  F2F.F64.F32 R6, R0 ;  /* 0x0000000000067310 */ /* 0x000e240000201800 */
[----:B0-----:R-:W-:-:S06]  /*02b0*/  DMUL R6, R6, UR4 ;  /* 0x0000000406067c28 */ /* 0x001fcc0008000000 */
[----:B------:R-:W0:Y:S02]  /*02c0*/  MUFU.RCP64H R3, R7 ;  /* 0x0000000700037308 */ /* 0x000e240000001800 */
[----:B0-----:R-:W-:-:S08]  /*02d0*/  DFMA R4, -R6, R2, 1 ;  /* 0x3ff000000604742b */ /* 0x001fd00000000102 */
[----:B------:R-:W-:-:S08]  /*02e0*/  DFMA R4, R4, R4, R4 ;  /* 0x000000040404722b */ /* 0x000fd00000000004 */
[----:B------:R-:W-:-:S08]  /*02f0*/  DFMA R4, R2, R4, R2 ;  /* 0x000000040204722b */ /* 0x000fd00000000002 */
[----:B------:R-:W-:-:S08]  /*0300*/  DFMA R2, -R6, R4, 1 ;  /* 0x3ff000000602742b */ /* 0x000fd00000000104 */
[----:B------:R-:W-:-:S08]  /*0310*/  DFMA R2, R4, R2, R4 ;  /* 0x000000020402722b */ /* 0x000fd00000000004 */
[----:B------:R-:W-:-:S08]  /*0320*/  DMUL R4, R2, -45 ;  /* 0xc046800002047828 */ /* 0x000fd00000000000 */
[----:B------:R-:W-:-:S08]  /*0330*/  DFMA R8, -R6, R4, -45 ;  /* 0xc04680000608742b */ /* 0x000fd00000000104 */
[----:B------:R-:W-:-:S10]  /*0340*/  DFMA R4, R2, R8, R4 ;  /* 0x000000080204722b */ /* 0x000fd40000000004 */
[----:B------:R-:W-:-:S05]  /*0350*/  FFMA R0, RZ, R7, R5 ;  /* 0x00000007ff007223 */ /* 0x000fca0000000005 */
[----:B------:R-:W-:-:S13]  /*0360*/  FSETP.GT.AND P0, PT, |R0|, 1.469367938527859385e-39, PT ;  /* 0x001000000000780b */ /* 0x000fda0003f04200 */
[----:B------:R-:W-:Y:S05]  /*0370*/  @P0 BRA `(.L_x_21) ;  /* 0x0000000000200947 */ /* 0x000fea0003800000 */
[----:B------:R-:W-:Y:S02]  /*0380*/  MOV R32, RZ ;  /* 0x000000ff00207202 */ /* 0x000fe40000000f00 */
[----:B------:R-:W-:Y:S02]  /*0390*/  MOV R33, 0xc0468000 ;  /* 0xc046800000217802 */ /* 0x000fe40000000f00 */
[----:B------:R-:W-:Y:S02]  /*03a0*/  MOV R30, R6 ;  /* 0x00000006001e7202 */ /* 0x000fe40000000f00 */
[----:B------:R-:W-:Y:S02]  /*03b0*/  MOV R31, R7 ;  /* 0x00000007001f7202 */ /* 0x000fe40000000f00 */
[----:B------:R-:W-:-:S07]  /*03c0*/  MOV R24, 0x3e0 ;  /* 0x000003e000187802 */ /* 0x000fce0000000f00 */
[----:B-----5:R-:W-:Y:S05]  /*03d0*/  CALL.REL.NOINC `($__internal_1_$__cuda_sm20_div_rn_f64_full) ;  /* 0x0000004400087944 */ /* 0x020fea0003c00000 */
[----:B------:R-:W-:Y:S02]  /*03e0*/  MOV R4, R38 ;  /* 0x0000002600047202 */ /* 0x000fe40000000f00 */
[----:B------:R-:W-:-:S07]  /*03f0*/  MOV R5, R39 ;  /* 0x0000002700057202 */ /* 0x000fce0000000f00 */
.L_x_21:
[----:B------:R-:W0:Y:S01]  /*0400*/  MUFU.RCP64H R3, R7 ;  /* 0x0000000700037308 */ /* 0x000e220000001800 */
[----:B------:R-:W-:-:S06]  /*0410*/  MOV R2, 0x1 ;  /* 0x0000000100027802 */ /* 0x000fcc0000000f00 */
[----:B0-----:R-:W-:-:S08]  /*0420*/  DFMA R8, -R6, R2, 1 ;  /* 0x3ff000000608742b */ /* 0x001fd00000000102 */
[----:B------:R-:W-:-:S08]  /*0430*/  DFMA R8, R8, R8, R8 ;  /* 0x000000080808722b */ /* 0x000fd00000000008 */
[----:B------:R-:W-:-:S08]  /*0440*/  DFMA R8, R2, R8, R2 ;  /* 0x000000080208722b */ /* 0x000fd00000000002 */
[----:B------:R-:W-:-:S08]  /*0450*/  DFMA R2, -R6, R8, 1 ;  /* 0x3ff000000602742b */ /* 0x000fd00000000108 */
[----:B------:R-:W-:-:S08]  /*0460*/  DFMA R10, R8, R2, R8 ;  /* 0x00000002080a722b */ /* 0x000fd00000000008 */
[----:B------:R-:W-:-:S08]  /*0470*/  DMUL R2, R10, 45 ;  /* 0x404680000a027828 */ /* 0x000fd00000000000 */
[----:B------:R-:W-:-:S08]  /*0480*/  DFMA R8, -R6, R2, 45 ;  /* 0x404680000608742b */ /* 0x000fd00000000102 */
[----:B------:R-:W-:-:S10]  /*0490*/  DFMA R2, R10, R8, R2 ;  /* 0x000000080a02722b */ /* 0x000fd40000000002 */
[----:B------:R-:W-:-:S05]  /*04a0*/  FFMA R0, RZ, R7, R3 ;  /* 0x00000007ff007223 */ /* 0x000fca0000000003 */
[----:B------:R-:W-:-:S13]  /*04b0*/  FSETP.GT.AND P0, PT, |R0|, 1.469367938527859385e-39, PT ;  /* 0x001000000000780b */ /* 0x000fda0003f04200 */
[----:B------:R-:W-:Y:S05]  /*04c0*/  @P0 BRA `(.L_x_22) ;  /* 0x0000000000200947 */ /* 0x000fea0003800000 */
[----:B------:R-:W-:Y:S02]  /*04d0*/  MOV R30, R6 ;  /* 0x00000006001e7202 */ /* 0x000fe40000000f00 */
[----:B------:R-:W-:Y:S02]  /*04e0*/  MOV R31, R7 ;  /* 0x00000007001f7202 */ /* 0x000fe40000000f00 */
[----:B------:R-:W-:Y:S02]  /*04f0*/  MOV R32, RZ ;  /* 0x000000ff00207202 */ /* 0x000fe40000000f00 */
[----:B------:R-:W-:Y:S02]  /*0500*/  MOV R33, 0x40468000 ;  /* 0x4046800000217802 */ /* 0x000fe40000000f00 */
[----:B------:R-:W-:-:S07]  /*0510*/  MOV R24, 0x530 ;  /* 0x0000053000187802 */ /* 0x000fce0000000f00 */
[----:B-----5:R-:W-:Y:S05]  /*0520*/  CALL.REL.NOINC `($__internal_1_$__cuda_sm20_div_rn_f64_full) ;  /* 0x0000004000b47944 */ /* 0x020fea0003c00000 */
[----:B------:R-:W-:Y:S02]  /*0530*/  MOV R2, R38 ;  /* 0x0000002600027202 */ /* 0x000fe40000000f00 */
[----:B------:R-:W-:-:S07]  /*0540*/  MOV R3, R39 ;  /* 0x0000002700037202 */ /* 0x000fce0000000f00 */
.L_x_22:
[----:B------:R-:W0:Y:S01]  /*0550*/  LDCU UR4, c[0x0][0x3a8] ;  /* 0x00007500ff0477ac */ /* 0x000e220008000800 */
[----:B------:R-:W-:Y:S01]  /*0560*/  BSSY.RECONVERGENT B1, `(.L_x_23) ;  /* 0x0000113000017945 */ /* 0x000fe20003800200 */
[----:B------:R-:W-:Y:S02]  /*0570*/  CS2R R6, SRZ ;  /* 0x0000000000067805 */ /* 0x000fe4000001ff00 */
[----:B------:R-:W-:Y:S02]  /*0580*/  MOV R34, RZ ;  /* 0x000000ff00227202 */ /* 0x000fe40000000f00 */
[----:B------:R-:W-:Y:S02]  /*0590*/  CS2R R8, SRZ ;  /* 0x0000000000087805 */ /* 0x000fe4000001ff00 */
[----:B------:R-:W-:Y:S02]  /*05a0*/  MOV R10, RZ ;  /* 0x000000ff000a7202 */ /* 0x000fe40000000f00 */
[----:B------:R-:W-:-:S02]  /*05b0*/  MOV R13, RZ ;  /* 0x000000ff000d7202 */ /* 0x000fc40000000f00 */
[----:B0-----:R-:W-:-:S04]  /*05c0*/  VIMNMX R11, PT, PT, R22, UR4, PT ;  /* 0x00000004160b7c48 */ /* 0x001fc8000bfe0100 */
[C---:B------:R-:W-:Y:S02]  /*05d0*/  ISETP.GE.AND P0, PT, R11.reuse, 0x2, PT ;  /* 0x000000020b00780c */ /* 0x040fe40003f06270 */
[----:B------:R-:W-:-:S11]  /*05e0*/  VIMNMX R11, PT, PT, R11, 0x1, !PT ;  /* 0x000000010b0b7848 */ /* 0x000fd60007fe0100 */
[----:B------:R-:W-:Y:S05]  /*05f0*/  @!P0 BRA `(.L_x_24) ;  /* 0x0000001000248947 */ /* 0x000fea0003800000 */
[----:B------:R-:W0:Y:S01]  /*0600*/  LDCU.128 UR4, c[0x0][0x380] ;  /* 0x00007000ff0477ac */ /* 0x000e220008000c00 */
[----:B------:R-:W-:Y:S01]  /*0610*/  LOP3.LUT R0, R11, 0x7ffffffe, RZ, 0xc0, !PT ;  /* 0x7ffffffe0b007812 */ /* 0x000fe200078ec0ff */
[----:B------:R-:W-:Y:S01]  /*0620*/  HFMA2 R6, -RZ, RZ, 0, 0 ;  /* 0x00000000ff067431 */ /* 0x000fe200000001ff */
[----:B------:R-:W-:Y:S01]  /*0630*/  BSSY.RECONVERGENT B0, `(.L_x_25) ;  /* 0x0000104000007945 */ /* 0x000fe20003800200 */
[----:B------:R-:W1:Y:S01]  /*0640*/  LDCU.128 UR12, c[0x0][0x390] ;  /* 0x00007200ff0c77ac */ /* 0x000e620008000c00 */
[----:B------:R-:W-:Y:S01]  /*0650*/  IADD3 R0, PT, PT, -R0, RZ, RZ ;  /* 0x000000ff00007210 */ /* 0x000fe20007ffe1ff */
[----:B0-----:R-:W-:Y:S02]  /*0660*/  UIADD3 UR10, UP0, UPT, UR4, 0xc, URZ ;  /* 0x0000000c040a7890 */ /* 0x001fe4000ff1e0ff */
[----:B------:R-:W-:Y:S02]  /*0670*/  UIADD3 UR8, UP1, UPT, UR6, 0xc, URZ ;  /* 0x0000000c06087890 */ /* 0x000fe4000ff3e0ff */
[----:B-1----:R-:W-:-:S02]  /*0680*/  UIADD3 UR6, UP2, UPT, UR14, 0x4, URZ ;  /* 0x000000040e067890 */ /* 0x002fc4000ff5e0ff */
[----:B------:R-:W-:Y:S01]  /*0690*/  UIADD3 UR4, UP3, UPT, UR12, 0x4, URZ ;  /* 0x000000040c047890 */ /* 0x000fe2000ff7e0ff */
[----:B------:R-:W-:Y:S01]  /*06a0*/  MOV R56, UR10 ;  /* 0x0000000a00387c02 */ /* 0x000fe20008000f00 */
[----:B------:R-:W-:Y:S01]  /*06b0*/  UIADD3.X UR11, UPT, UPT, URZ, UR5, URZ, UP0, !UPT ;  /* 0x00000005ff0b7290 */ /* 0x000fe200087fe4ff */
[----:B------:R-:W-:Y:S01]  /*06c0*/  MOV R54, UR8 ;  /* 0x0000000800367c02 */ /* 0x000fe20008000f00 */
[----:B------:R-:W-:Y:S01]  /*06d0*/  UIADD3.X UR9, UPT, UPT, URZ, UR7, URZ, UP1, !UPT ;  /* 0x00000007ff097290 */ /* 0x000fe20008ffe4ff */
[----:B------:R-:W-:Y:S01]  /*06e0*/  MOV R52, UR6 ;  /* 0x0000000600347c02 */ /* 0x000fe20008000f00 */
[----:B------:R-:W-:Y:S01]  /*06f0*/  UIADD3.X UR7, UPT, UPT, URZ, UR15, URZ, UP2, !UPT ;  /* 0x0000000fff077290 */ /* 0x000fe200097fe4ff */
[----:B------:R-:W-:Y:S01]  /*0700*/  MOV R50, UR4 ;  /* 0x0000000400327c02 */ /* 0x000fe20008000f00 */
[----:B------:R-:W-:Y:S01]  /*0710*/  UIADD3.X UR5, UPT, UPT, URZ, UR13, URZ, UP3, !UPT ;  /* 0x0000000dff057290 */ /* 0x000fe20009ffe4ff */
[----:B------:R-:W-:Y:S01]  /*0720*/  IMAD.U32 R57, RZ, RZ, UR11 ;  /* 0x0000000bff397e24 */ /* 0x000fe2000f8e00ff */
[----:B------:R-:W-:-:S02]  /*0730*/  MOV R55, UR9 ;  /* 0x0000000900377c02 */ /* 0x000fc40008000f00 */
[----:B------:R-:W-:Y:S02]  /*0740*/  MOV R53, UR7 ;  /* 0x0000000700357c02 */ /* 0x000fe40008000f00 */
[----:B------:R-:W-:-:S07]  /*0750*/  MOV R51, UR5 ;  /* 0x0000000500337c02 */ /* 0x000fce0008000f00 */
.L_x_52:
[----:B------:R-:W2:Y:S04]  /*0760*/  LDG.E R25, desc[UR16][R56.64+-0x8] ;  /* 0xfffff81038197981 */ /* 0x000ea8000c1e1900 */
[----:B------:R-:W3:Y:S04]  /*0770*/  LDG.E R24, desc[UR16][R56.64+-0xc] ;  /* 0xfffff41038187981 */ /* 0x000ee8000c1e1900 */
[----:B------:R-:W4:Y:S01]  /*0780*/  LDG.E R42, desc[UR16][R56.64+-0x4] ;  /* 0xfffffc10382a7981 */ /* 0x000f22000c1e1900 */
[----:B------:R-:W-:Y:S01]  /*0790*/  BSSY.RECONVERGENT B3, `(.L_x_26) ;  /* 0x0000014000037945 */ /* 0x000fe20003800200 */
[----:B--2--5:R-:W-:Y:S01]  /*07a0*/  FADD R25, R18, -R25 ;  /* 0x8000001912197221 */ /* 0x024fe20000000000 */
[----:B---3--:R-:W-:-:S03]  /*07b0*/  FADD R27, R19, -R24 ;  /* 0x80000018131b7221 */ /* 0x008fc60000000000 */
[----:B------:R-:W-:Y:S01]  /*07c0*/  FMUL R24, R25, R25 ;  /* 0x0000001919187220 */ /* 0x000fe20000400000 */
[----:B----4-:R-:W-:-:S03]  /*07d0*/  FADD R42, R17, -R42 ;  /* 0x8000002a112a7221 */ /* 0x010fc60000000000 */
[----:B------:R-:W-:-:S04]  /*07e0*/  FFMA R21, R27, R27, R24 ;  /* 0x0000001b1b157223 */ /* 0x000fc80000000018 */
[----:B------:R-:W-:-:S04]  /*07f0*/  FFMA R24, R42, R42, R21 ;  /* 0x0000002a2a187223 */ /* 0x000fc80000000015 */
[----:B------:R0:W1:Y:S01]  /*0800*/  MUFU.RSQ R23, R24 ;  /* 0x0000001800177308 */ /* 0x0000620000001400 */
[----:B------:R-:W-:-:S04]  /*0810*/  IADD3 R21, PT, PT, R24, -0xd000000, RZ ;  /* 0xf300000018157810 */ /* 0x000fc80007ffe0ff */
[----:B------:R-:W-:-:S13]  /*0820*/  ISETP.GT.U32.AND P0, PT, R21, 0x727fffff, PT ;  /* 0x727fffff1500780c */ /* 0x000fda0003f04070 */
[----:B01----:R-:W-:Y:S05]  /*0830*/  @!P0 BRA `(.L_x_27) ;  /* 0x0000000000148947 */ /* 0x003fea0003800000 */
[----:B------:R-:W-:Y:S02]  /*0840*/  MOV R21, R24 ;  /* 0x0000001800157202 */ /* 0x000fe40000000f00 */
[----:B------:R-:W-:-:S07]  /*0850*/  MOV R24, 0x870 ;  /* 0x0000087000187802 */ /* 0x000fce0000000f00 */
[----:B------:R-:W-:Y:S05]  /*0860*/  CALL.REL.NOINC `($__internal_2_$__cuda_sm20_sqrt_rn_f32_slowpath) ;  /* 0x0000004400507944 */ /* 0x000fea0003c00000 */
[----:B------:R-:W-:Y:S01]  /*0870*/  MOV R43, R26 ;  /* 0x0000001a002b7202 */ /* 0x000fe20000000f00 */
[----:B------:R-:W-:Y:S06]  /*0880*/  BRA `(.L_x_28) ;  /* 0x0000000000107947 */ /* 0x000fec0003800000 */
.L_x_27:
[----:B------:R-:W-:Y:S01]  /*0890*/  FMUL.FTZ R43, R24, R23 ;  /* 0x00000017182b7220 */ /* 0x000fe20000410000 */
[----:B------:R-:W-:-:S03]  /*08a0*/  FMUL.FTZ R21, R23, 0.5 ;  /* 0x3f00000017157820 */ /* 0x000fc60000410000 */
[----:B------:R-:W-:-:S04]  /*08b0*/  FFMA R24, -R43, R43, R24 ;  /* 0x0000002b2b187223 */ /* 0x000fc80000000118 */
[----:B------:R-:W-:-:S07]  /*08c0*/  FFMA R43, R24, R21, R43 ;  /* 0x00000015182b7223 */ /* 0x000fce000000002b */
.L_x_28:
[----:B------:R-:W-:Y:S05]  /*08d0*/  BSYNC.RECONVERGENT B3 ;  /* 0x0000000000037941 */ /* 0x000fea0003800200 */
.L_x_26:
[----:B------:R-:W0:Y:S01]  /*08e0*/  LDC R24, c[0x3][RZ] ;  /* 0x00c00000ff187b82 */ /* 0x000e220000000800 */
[----:B------:R-:W-:Y:S01]  /*08f0*/  BSSY.RECONVERGENT B5, `(.L_x_29) ;  /* 0x0000059000057945 */ /* 0x000fe20003800200 */
[----:B0-----:R-:W-:-:S04]  /*0900*/  FSETP.GEU.AND P0, PT, R43, R24, PT ;  /* 0x000000182b00720b */ /* 0x001fc80003f0e000 */
[----:B------:R-:W-:-:S13]  /*0910*/  FSETP.LEU.OR P0, PT, R43, 9.9999999747524270788e-07, P0 ;  /* 0x358637bd2b00780b */ /* 0x000fda000070b400 */
[----:B------:R-:W-:Y:S05]  /*0920*/  @P0 BRA `(.L_x_30) ;  /* 0x0000000400540947 */ /* 0x000fea0003800000 */
[----:B------:R0:W5:Y:S04]  /*0930*/  LDG.E R45, desc[UR16][R54.64+-0xc] ;  /* 0xfffff410362d7981 */ /* 0x000168000c1e1900 */
[----:B------:R0:W5:Y:S04]  /*0940*/  LDG.E R44, desc[UR16][R54.64+-0x8] ;  /* 0xfffff810362c7981 */ /* 0x000168000c1e1900 */
[----:B------:R0:W5:Y:S04]  /*0950*/  LDG.E R47, desc[UR16][R54.64+-0x4] ;  /* 0xfffffc10362f7981 */ /* 0x000168000c1e1900 */
[----:B------:R0:W5:Y:S04]  /*0960*/  LDG.E R46, desc[UR16][R50.64+-0x4] ;  /* 0xfffffc10322e7981 */ /* 0x000168000c1e1900 */
[----:B------:R0:W5:Y:S01]  /*0970*/  LDG.E R49, desc[UR16][R52.64+-0x4] ;  /* 0xfffffc1034317981 */ /* 0x000162000c1e1900 */
[----:B------:R-:W-:Y:S01]  /*0980*/  FSETP.GE.AND P0, PT, R43, R24, PT ;  /* 0x000000182b00720b */ /* 0x000fe20003f06000 */
[----:B------:R-:W-:Y:S01]  /*0990*/  BSSY.RECONVERGENT B4, `(.L_x_31) ;  /* 0x0000020000047945 */ /* 0x000fe20003800200 */
[----:B------:R-:W-:Y:S01]  /*09a0*/  HFMA2 R35, -RZ, RZ, 0, 0 ;  /* 0x00000000ff237431 */ /* 0x000fe200000001ff */
[----:B------:R-:W-:-:S02]  /*09b0*/  CS2R R36, SRZ ;  /* 0x0000000000247805 */ /* 0x000fc4000001ff00 */
[----:B------:R-:W-:-:S13]  /*09c0*/  FSETP.LT.OR P0, PT, R43, 9.9999999747524270788e-07, P0 ;  /* 0x358637bd2b00780b */ /* 0x000fda0000701400 */
[----:B0-----:R-:W-:Y:S05]  /*09d0*/  @P0 BRA `(.L_x_32) ;  /* 0x00000000006c0947 */ /* 0x001fea0003800000 */
[----:B------:R-:W0:Y:S01]  /*09e0*/  F2F.F64.F32 R30, R43 ;  /* 0x0000002b001e7310 */ /* 0x000e220000201800 */
[----:B------:R-:W-:Y:S01]  /*09f0*/  MOV R32, 0x1 ;  /* 0x0000000100207802 */ /* 0x000fe20000000f00 */
[----:B------:R-:W-:Y:S01]  /*0a00*/  FADD R21, -R43, R24 ;  /* 0x000000182b157221 */ /* 0x000fe20000000100 */
[----:B------:R-:W-:Y:S05]  /*0a10*/  BSSY.RECONVERGENT B6, `(.L_x_33) ;  /* 0x0000013000067945 */ /* 0x000fea0003800200 */
[----:B------:R-:W1:Y:S08]  /*0a20*/  F2F.F64.F32 R34, R21 ;  /* 0x0000001500227310 */ /* 0x000e700000201800 */
[----:B0-----:R-:W0:Y:S02]  /*0a30*/  MUFU.RCP64H R33, R31 ;  /* 0x0000001f00217308 */ /* 0x001e240000001800 */
[----:B0-----:R-:W-:-:S08]  /*0a40*/  DFMA R28, -R30, R32, 1 ;  /* 0x3ff000001e1c742b */ /* 0x001fd00000000120 */
[----:B------:R-:W-:-:S08]  /*0a50*/  DFMA R28, R28, R28, R28 ;  /* 0x0000001c1c1c722b */ /* 0x000fd0000000001c */
[----:B------:R-:W-:Y:S02]  /*0a60*/  DFMA R28, R32, R28, R32 ;  /* 0x0000001c201c722b */ /* 0x000fe40000000020 */
[----:B-1----:R-:W-:-:S06]  /*0a70*/  DMUL R32, R34, R4 ;  /* 0x0000000422207228 */ /* 0x002fcc0000000000 */
[----:B------:R-:W-:Y:S02]  /*0a80*/  DFMA R36, -R30, R28, 1 ;  /* 0x3ff000001e24742b */ /* 0x000fe4000000011c */
[----:B------:R-:W-:-:S06]  /*0a90*/  DMUL R32, R34, R32 ;  /* 0x0000002022207228 */ /* 0x000fcc0000000000 */
[----:B------:R-:W-:-:S04]  /*0aa0*/  DFMA R36, R28, R36, R28 ;  /* 0x000000241c24722b */ /* 0x000fc8000000001c */
[----:B------:R-:W-:-:S04]  /*0ab0*/  FSETP.GEU.AND P1, PT, |R33|, 6.5827683646048100446e-37, PT ;  /* 0x036000002100780b */ /* 0x000fc80003f2e200 */
[----:B------:R-:W-:-:S08]  /*0ac0*/  DMUL R34, R32, R36 ;  /* 0x0000002420227228 */ /* 0x000fd00000000000 */
[----:B------:R-:W-:-:S08]  /*0ad0*/  DFMA R28, -R30, R34, R32 ;  /* 0x000000221e1c722b */ /* 0x000fd00000000120 */
[----:B------:R-:W-:-:S10]  /*0ae0*/  DFMA R38, R36, R28, R34 ;  /* 0x0000001c2426722b */ /* 0x000fd40000000022 */
[----:B------:R-:W-:-:S05]  /*0af0*/  FFMA R23, RZ, R31, R39 ;  /* 0x0000001fff177223 */ /* 0x000fca0000000027 */
[----:B------:R-:W-:-:S13]  /*0b00*/  FSETP.GT.AND P0, PT, |R23|, 1.469367938527859385e-39, PT ;  /* 0x001000001700780b */ /* 0x000fda0003f04200 */
[----:B------:R-:W-:Y:S05]  /*0b10*/  @P0 BRA P1, `(.L_x_34) ;  /* 0x0000000000080947 */ /* 0x000fea0000800000 */
[----:B------:R-:W-:-:S07]  /*0b20*/  MOV R24, 0xb40 ;  /* 0x00000b4000187802 */ /* 0x000fce0000000f00 */
[----:B-----5:R-:W-:Y:S05]  /*0b30*/  CALL.REL.NOINC `($__internal_1_$__cuda_sm20_div_rn_f64_full) ;  /* 0x0000003c00307944 */ /* 0x020fea0003c00000 */
.L_x_34:
[----:B------:R-:W-:Y:S05]  /*0b40*/  BSYNC.RECONVERGENT B6 ;  /* 0x0000000000067941 */ /* 0x000fea0003800200 */
.L_x_33:
[----:B------:R-:W0:Y:S02]  /*0b50*/  F2F.F32.F64 R38, R38 ;  /* 0x0000002600267310 */ /* 0x000e240000301000 */
[-C--:B0-----:R-:W-:Y:S01]  /*0b60*/  FMUL R37, R27, R38.reuse ;  /* 0x000000261b257220 */ /* 0x081fe20000400000 */
[-C--:B------:R-:W-:Y:S01]  /*0b70*/  FMUL R36, R25, R38.reuse ;  /* 0x0000002619247220 */ /* 0x080fe20000400000 */
[----:B------:R-:W-:-:S07]  /*0b80*/  FMUL R35, R42, R38 ;  /* 0x000000262a237220 */ /* 0x000fce0000400000 */
.L_x_32:
[----:B------:R-:W-:Y:S05]  /*0b90*/  BSYNC.RECONVERGENT B4 ;  /* 0x0000000000047941 */ /* 0x000fea0003800200 */
.L_x_31:
[----:B-----5:R-:W-:Y:S01]  /*0ba0*/  FADD R28, R46, R46 ;  /* 0x0000002e2e1c7221 */ /* 0x020fe20000000000 */
[----:B------:R-:W-:Y:S01]  /*0bb0*/  FADD R33, R12, R49 ;  /* 0x000000310c217221 */ /* 0x000fe20000000000 */
[----:B------:R-:W-:Y:S02]  /*0bc0*/  BSSY.RECONVERGENT B6, `(.L_x_35) ;  /* 0x000000c000067945 */ /* 0x000fe40003800200 */
[----:B------:R-:W0:Y:S01]  /*0bd0*/  MUFU.RCP R21, R28 ;  /* 0x0000001c00157308 */ /* 0x000e220000001000 */
[----:B------:R-:W-:-:S07]  /*0be0*/  FMUL R33, R33, UR18 ;  /* 0x0000001221217c20 */ /* 0x000fce0008400000 */
[----:B------:R-:W1:Y:S01]  /*0bf0*/  FCHK P0, R33, R28 ;  /* 0x0000001c21007302 */ /* 0x000e620000000000 */
[----:B0-----:R-:W-:-:S04]  /*0c00*/  FFMA R24, -R28, R21, 1 ;  /* 0x3f8000001c187423 */ /* 0x001fc80000000115 */
[----:B------:R-:W-:-:S04]  /*0c10*/  FFMA R24, R21, R24, R21 ;  /* 0x0000001815187223 */ /* 0x000fc80000000015 */
[----:B------:R-:W-:-:S04]  /*0c20*/  FFMA R21, R33, R24, RZ ;  /* 0x0000001821157223 */ /* 0x000fc800000000ff */
[----:B------:R-:W-:-:S04]  /*0c30*/  FFMA R23, -R28, R21, R33 ;  /* 0x000000151c177223 */ /* 0x000fc80000000121 */
[----:B------:R-:W-:Y:S01]  /*0c40*/  FFMA R21, R24, R23, R21 ;  /* 0x0000001718157223 */ /* 0x000fe20000000015 */
[----:B-1----:R-:W-:Y:S06]  /*0c50*/  @!P0 BRA `(.L_x_36) ;  /* 0x0000000000088947 */ /* 0x002fec0003800000 */
[----:B------:R-:W-:-:S07]  /*0c60*/  MOV R24, 0xc80 ;  /* 0x00000c8000187802 */ /* 0x000fce0000000f00 */
[----:B------:R-:W-:Y:S05]  /*0c70*/  CALL.REL.NOINC `($__internal_3_$__cuda_sm3x_div_rn_noftz_f32_slowpath) ;  /* 0x0000004000a47944 */ /* 0x000fea0003c00000 */
.L_x_36:
[----:B------:R-:W-:Y:S05]  /*0c80*/  BSYNC.RECONVERGENT B6 ;  /* 0x0000000000067941 */ /* 0x000fea0003800200 */
.L_x_35:
[----:B------:R-:W0:Y:S01]  /*0c90*/  LDC R33, c[0x3][0x8] ;  /* 0x00c00200ff217b82 */ /* 0x000e220000000800 */
[C---:B------:R-:W-:Y:S01]  /*0ca0*/  FADD R27, -R43.reuse, UR20 ;  /* 0x000000142b1b7e21 */ /* 0x040fe20008000100 */
[----:B------:R-:W1:Y:S01]  /*0cb0*/  MUFU.RCP R23, R46 ;  /* 0x0000002e00177308 */ /* 0x000e620000001000 */
[----:B------:R-:W-:Y:S01]  /*0cc0*/  FSETP.GE.AND P1, PT, R43, UR20, PT ;  /* 0x000000142b007c0b */ /* 0x000fe2000bf26000 */
[----:B------:R-:W-:Y:S01]  /*0cd0*/  BSSY.RECONVERGENT B6, `(.L_x_37) ;  /* 0x0000013000067945 */ /* 0x000fe20003800200 */
[C---:B------:R-:W-:Y:S01]  /*0ce0*/  FFMA R8, R21.reuse, -R37, R8 ;  /* 0x8000002515087223 */ /* 0x040fe20000000008 */
[C---:B------:R-:W-:Y:S01]  /*0cf0*/  FFMA R7, R21.reuse, -R36, R7 ;  /* 0x8000002415077223 */ /* 0x040fe20000000007 */
[----:B------:R-:W-:-:S03]  /*0d00*/  FFMA R6, R21, -R35, R6 ;  /* 0x8000002315067223 */ /* 0x000fc60000000006 */
[----:B------:R-:W2:Y:S01]  /*0d10*/  F2F.F64.F32 R24, R27 ;  /* 0x0000001b00187310 */ /* 0x000ea20000201800 */
[----:B-1----:R-:W-:-:S04]  /*0d20*/  FFMA R26, -R46, R23, 1 ;  /* 0x3f8000002e1a7423 */ /* 0x002fc80000000117 */
[----:B------:R-:W-:Y:S01]  /*0d30*/  FFMA R26, R23, R26, R23 ;  /* 0x0000001a171a7223 */ /* 0x000fe20000000017 */
[----:B0-----:R-:W-:Y:S01]  /*0d40*/  FMUL R33, R33, UR19 ;  /* 0x0000001321217c20 */ /* 0x001fe20008400000 */
[----:B--2---:R-:W-:-:S03]  /*0d50*/  DMUL R24, R24, R2 ;  /* 0x0000000218187228 */ /* 0x004fc60000000000 */
[----:B------:R-:W0:Y:S01]  /*0d60*/  FCHK P0, R33, R46 ;  /* 0x0000002e21007302 */ /* 0x000e220000000000 */
[----:B------:R-:W-:-:S04]  /*0d70*/  FFMA R23, R33, R26, RZ ;  /* 0x0000001a21177223 */ /* 0x000fc800000000ff */
[----:B------:R-:W-:-:S03]  /*0d80*/  FFMA R27, -R46, R23, R33 ;  /* 0x000000172e1b7223 */ /* 0x000fc60000000121 */
[----:B------:R-:W1:Y:S01]  /*0d90*/  F2F.F32.F64 R25, R24 ;  /* 0x0000001800197310 */ /* 0x000e620000301000 */
[----:B------:R-:W-:Y:S01]  /*0da0*/  FFMA R21, R26, R27, R23 ;  /* 0x0000001b1a157223 */ /* 0x000fe20000000017 */
[----:B-1----:R-:W-:Y:S01]  /*0db0*/  FSEL R25, R25, RZ, !P1 ;  /* 0x000000ff19197208 */ /* 0x002fe20004800000 */
[----:B0-----:R-:W-:Y:S06]  /*0dc0*/  @!P0 BRA `(.L_x_38) ;  /* 0x00000000000c8947 */ /* 0x001fec0003800000 */
[----:B------:R-:W-:Y:S02]  /*0dd0*/  MOV R28, R46 ;  /* 0x0000002e001c7202 */ /* 0x000fe40000000f00 */
[----:B------:R-:W-:-:S07]  /*0de0*/  MOV R24, 0xe00 ;  /* 0x00000e0000187802 */ /* 0x000fce0000000f00 */
[----:B------:R-:W-:Y:S05]  /*0df0*/  CALL.REL.NOINC `($__internal_3_$__cuda_sm3x_div_rn_noftz_f32_slowpath) ;  /* 0x0000004000447944 */ /* 0x000fea0003c00000 */
.L_x_38:
[----:B------:R-:W-:Y:S05]  /*0e00*/  BSYNC.RECONVERGENT B6 ;  /* 0x0000000000067941 */ /* 0x000fea0003800200 */
.L_x_37:
[----:B------:R-:W-:Y:S01]  /*0e10*/  FMUL R24, R25, R21 ;  /* 0x0000001519187220 */ /* 0x000fe20000400000 */
[----:B------:R-:W-:Y:S01]  /*0e20*/  FADD R45, -R16, R45 ;  /* 0x0000002d102d7221 */ /* 0x000fe20000000100 */
[----:B------:R-:W-:Y:S01]  /*0e30*/  FADD R21, -R15, R44 ;  /* 0x0000002c0f157221 */ /* 0x000fe20000000100 */
[----:B------:R-:W-:Y:S02]  /*0e40*/  FADD R26, -R14, R47 ;  /* 0x0000002f0e1a7221 */ /* 0x000fe40000000100 */
[C---:B------:R-:W-:Y:S01]  /*0e50*/  FFMA R13, R24.reuse, R45, R13 ;  /* 0x0000002d180d7223 */ /* 0x040fe2000000000d */
[C---:B------:R-:W-:Y:S01]  /*0e60*/  FFMA R10, R24.reuse, R21, R10 ;  /* 0x00000015180a7223 */ /* 0x040fe2000000000a */
[----:B------:R-:W-:-:S07]  /*0e70*/  FFMA R9, R24, R26, R9 ;  /* 0x0000001a18097223 */ /* 0x000fce0000000009 */
.L_x_30:
[----:B------:R-:W-:Y:S05]  /*0e80*/  BSYNC.RECONVERGENT B5 ;  /* 0x0000000000057941 */ /* 0x000fea0003800200 */
.L_x_29:
[----:B------:R-:W2:Y:S04]  /*0e90*/  LDG.E R25, desc[UR16][R56.64+0x4] ;  /* 0x0000041038197981 */ /* 0x000ea8000c1e1900 */
[----:B------:R-:W3:Y:S04]  /*0ea0*/  LDG.E R24, desc[UR16][R56.64] ;  /* 0x0000001038187981 */ /* 0x000ee8000c1e1900 */
[----:B------:R-:W4:Y:S01]  /*0eb0*/  LDG.E R42, desc[UR16][R56.64+0x8] ;  /* 0x00000810382a7981 */ /* 0x000f22000c1e1900 */
[----:B------:R-:W-:Y:S01]  /*0ec0*/  BSSY.RECONVERGENT B3, `(.L_x_39) ;  /* 0x0000014000037945 */ /* 0x000fe20003800200 */
[----:B--2---:R-:W-:Y:S01]  /*0ed0*/  FADD R25, R18, -R25 ;  /* 0x8000001912197221 */ /* 0x004fe20000000000 */
        /* <DEDUP_REMOVED lines=14> */
.L_x_40:
[----:B------:R-:W-:Y:S01]  /*0fc0*/  FMUL.FTZ R43, R24, R23 ;  /* 0x00000017182b7220 */ /* 0x000fe20000410000 */
[----:B------:R-:W-:-:S03]  /*0fd0*/  FMUL.FTZ R21, R23, 0.5 ;  /* 0x3f00000017157820 */ /* 0x000fc60000410000 */
[----:B------:R-:W-:-:S04]  /*0fe0*/  FFMA R24, -R43, R43, R24 ;  /* 0x0000002b2b187223 */ /* 0x000fc80000000118 */
[----:B------:R-:W-:-:S07]  /*0ff0*/  FFMA R43, R24, R21, R43 ;  /* 0x00000015182b7223 */ /* 0x000fce000000002b */
.L_x_41:
[----:B------:R-:W-:Y:S05]  /*1000*/  BSYNC.RECONVERGENT B3 ;  /* 0x0000000000037941 */ /* 0x000fea0003800200 */
.L_x_39:
        /* <DEDUP_REMOVED lines=38> */
.L_x_47:
[----:B------:R-:W-:Y:S05]  /*1270*/  BSYNC.RECONVERGENT B6 ;  /* 0x0000000000067941 */ /* 0x000fea0003800200 */
.L_x_46:
[----:B------:R-:W0:Y:S02]  /*1280*/  F2F.F32.F64 R38, R38 ;  /* 0x0000002600267310 */ /* 0x000e240000301000 */
[-C--:B0-----:R-:W-:Y:S01]  /*1290*/  FMUL R37, R27, R38.reuse ;  /* 0x000000261b257220 */ /* 0x081fe20000400000 */
[-C--:B------:R-:W-:Y:S01]  /*12a0*/  FMUL R36, R25, R38.reuse ;  /* 0x0000002619247220 */ /* 0x080fe20000400000 */
[----:B------:R-:W-:-:S07]  /*12b0*/  FMUL R35, R42, R38 ;  /* 0x000000262a237220 */ /* 0x000fce0000400000 */
.L_x_45:
[----:B------:R-:W-:Y:S05]  /*12c0*/  BSYNC.RECONVERGENT B4 ;  /* 0x0000000000047941 */ /* 0x000fea0003800200 */
.L_x_44:
        /* <DEDUP_REMOVED lines=14> */
.L_x_49:
[----:B------:R-:W-:Y:S05]  /*13b0*/  BSYNC.RECONVERGENT B6 ;  /* 0x0000000000067941 */ /* 0x000fea0003800200 */
.L_x_48:
        /* <DEDUP_REMOVED lines=23> */
.L_x_51:
[----:B------:R-:W-:Y:S05]  /*1530*/  BSYNC.RECONVERGENT B6 ;  /* 0x0000000000067941 */ /* 0x000fea0003800200 */
.L_x_50:
[----:B------:R-:W-:Y:S01]  /*1540*/  FMUL R24, R25, R21 ;  /* 0x0000001519187220 */ /* 0x000fe20000400000 */
[----:B------:R-:W-:Y:S01]  /*1550*/  FADD R45, -R16, R45 ;  /* 0x0000002d102d7221 */ /* 0x000fe20000000100 */
[----:B------:R-:W-:Y:S01]  /*1560*/  FADD R21, -R15, R44 ;  /* 0x0000002c0f157221 */ /* 0x000fe20000000100 */
[----:B------:R-:W-:Y:S02]  /*1570*/  FADD R26, -R14, R47 ;  /* 0x0000002f0e1a7221 */ /* 0x000fe40000000100 */
[C---:B------:R-:W-:Y:S01]  /*1580*/  FFMA R13, R24.reuse, R45, R13 ;  /* 0x0000002d180d7223 */ /* 0x040fe2000000000d */
[C---:B------:R-:W-:Y:S01]  /*1590*/  FFMA R10, R24.reuse, R21, R10 ;  /* 0x00000015180a7223 */ /* 0x040fe2000000000a */
[----:B------:R-:W-:-:S07]  /*15a0*/  FFMA R9, R24, R26, R9 ;  /* 0x0000001a18097223 */ /* 0x000fce0000000009 */
.L_x_43:
[----:B------:R-:W-:Y:S05]  /*15b0*/  BSYNC.RECONVERGENT B5 ;  /* 0x0000000000057941 */ /* 0x000fea0003800200 */
.L_x_42:
[----:B------:R-:W-:Y:S02]  /*15c0*/  IADD3 R0, PT, PT, R0, 0x2, RZ ;  /* 0x0000000200007810 */ /* 0x000fe40007ffe0ff */
[----:B------:R-:W-:Y:S02]  /*15d0*/  IADD3 R56, P1, PT, R56, 0x18, RZ ;  /* 0x0000001838387810 */ /* 0x000fe40007f3e0ff */
[----:B------:R-:W-:Y:S02]  /*15e0*/  ISETP.NE.AND P0, PT, R0, RZ, PT ;  /* 0x000000ff0000720c */ /* 0x000fe40003f05270 */
[----:B------:R-:W-:Y:S02]  /*15f0*/  IADD3 R54, P2, PT, R54, 0x18, RZ ;  /* 0x0000001836367810 */ /* 0x000fe40007f5e0ff */
[----:B------:R-:W-:Y:S02]  /*1600*/  IADD3 R52, P3, PT, R52, 0x8, RZ ;  /* 0x0000000834347810 */ /* 0x000fe40007f7e0ff */
[----:B------:R-:W-:-:S02]  /*1610*/  IADD3 R50, P4, PT, R50, 0x8, RZ ;  /* 0x0000000832327810 */ /* 0x000fc40007f9e0ff */
[----:B------:R-:W-:Y:S02]  /*1620*/  IADD3.X R57, PT, PT, RZ, R57, RZ, P1, !PT ;  /* 0x00000039ff397210 */ /* 0x000fe40000ffe4ff */
[----:B------:R-:W-:Y:S02]  /*1630*/  IADD3.X R55, PT, PT, RZ, R55, RZ, P2, !PT ;  /* 0x00000037ff377210 */ /* 0x000fe400017fe4ff */
[----:B------:R-:W-:Y:S02]  /*1640*/  IADD3.X R53, PT, PT, RZ, R53, RZ, P3, !PT ;  /* 0x00000035ff357210 */ /* 0x000fe40001ffe4ff */
[----:B------:R-:W-:Y:S01]  /*1650*/  IADD3.X R51, PT, PT, RZ, R51, RZ, P4, !PT ;  /* 0x00000033ff337210 */ /* 0x000fe200027fe4ff */
[----:B------:R-:W-:Y:S06]  /*1660*/  @P0 BRA `(.L_x_52) ;  /* 0xfffffff0003c0947 */ /* 0x000fec000383ffff */
[----:B------:R-:W-:Y:S05]  /*1670*/  BSYNC.RECONVERGENT B0 ;  /* 0x0000000000007941 */ /* 0x000fea0003800200 */
.L_x_25:
[----:B------:R-:W-:-:S07]  /*1680*/  LOP3.LUT R34, R11, 0x7ffffffe, RZ, 0xc0, !PT ;  /* 0x7ffffffe0b227812 */ /* 0x000fce00078ec0ff */
.L_x_24:
[----:B------:R-:W-:Y:S05]  /*1690*/  BSYNC.RECONVERGENT B1 ;  /* 0x0000000000017941 */ /* 0x000fea0003800200 */
.L_x_23:
[----:B------:R-:W-:-:S04]  /*16a0*/  LOP3.LUT R0, R11, 0x1, RZ, 0xc0, !PT ;  /* 0x000000010b007812 */ /* 0x000fc800078ec0ff */
[----:B------:R-:W-:-:S13]  /*16b0*/  ISETP.NE.U32.AND P0, PT, R0, 0x1, PT ;  /* 0x000000010000780c */ /* 0x000fda0003f05070 */
[----:B------:R-:W-:Y:S05]  /*16c0*/  @P0 BRA `(.L_x_20) ;  /* 0x0000000400f40947 */ /* 0x000fea0003800000 */
[----:B------:R-:W0:Y:S01]  /*16d0*/  LDC.64 R28, c[0x0][0x380] ;  /* 0x0000e000ff1c7b82 */ /* 0x000e220000000a00 */
[----:B------:R-:W-:-:S07]  /*16e0*/  IMAD R21, R34, 0x3, RZ ;  /* 0x0000000322157824 */ /* 0x000fce00078e02ff */
[----:B------:R-:W1:Y:S01]  /*16f0*/  LDC.64 R32, c[0x0][0x388] ;  /* 0x0000e200ff207b82 */ /* 0x000e620000000a00 */
[----:B0-----:R-:W-:-:S05]  /*1700*/  IMAD.WIDE.U32 R28, R21, 0x4, R28 ;  /* 0x00000004151c7825 */ /* 0x001fca00078e001c */
[----:B------:R-:W2:Y:S04]  /*1710*/  LDG.E R23, desc[UR16][R28.64+0x4] ;  /* 0x000004101c177981 */ /* 0x000ea8000c1e1900 */
[----:B------:R-:W3:Y:S04]  /*1720*/  LDG.E R24, desc[UR16][R28.64] ;  /* 0x000000101c187981 */ /* 0x000ee8000c1e1900 */
[----:B------:R-:W4:Y:S01]  /*1730*/  LDG.E R42, desc[UR16][R28.64+0x8] ;  /* 0x000008101c2a7981 */ /* 0x000f22000c1e1900 */
[----:B-1----:R-:W-:-:S05]  /*1740*/  IMAD.WIDE.U32 R32, R21, 0x4, R32 ;  /* 0x0000000415207825 */ /* 0x002fca00078e0020 */
[----:B------:R0:W5:Y:S01]  /*1750*/  LDG.E R25, desc[UR16][R32.64] ;  /* 0x0000001020197981 */ /* 0x000162000c1e1900 */
[----:B------:R-:W-:Y:S01]  /*1760*/  BSSY.RECONVERGENT B0, `(.L_x_53) ;  /* 0x0000014000007945 */ /* 0x000fe20003800200 */
[----:B--2--5:R-:W-:Y:S01]  /*1770*/  FADD R0, R18, -R23 ;  /* 0x8000001712007221 */ /* 0x024fe20000000000 */
[----:B---3--:R-:W-:-:S03]  /*1780*/  FADD R27, R19, -R24 ;  /* 0x80000018131b7221 */ /* 0x008fc60000000000 */
[----:B------:R-:W-:Y:S01]  /*1790*/  FMUL R24, R0, R0 ;  /* 0x0000000000187220 */ /* 0x000fe20000400000 */
[----:B----4-:R-:W-:-:S03]  /*17a0*/  FADD R42, R17, -R42 ;  /* 0x8000002a112a7221 */ /* 0x010fc60000000000 */
[----:B------:R-:W-:-:S04]  /*17b0*/  FFMA R21, R27, R27, R24 ;  /* 0x0000001b1b157223 */ /* 0x000fc80000000018 */
[----:B------:R-:W-:-:S04]  /*17c0*/  FFMA R24, R42, R42, R21 ;  /* 0x0000002a2a187223 */ /* 0x000fc80000000015 */
[----:B------:R-:W-:Y:S01]  /*17d0*/  VIADD R21, R24, 0xf3000000 ;  /* 0xf300000018157836 */ /* 0x000fe20000000000 */
[----:B------:R0:W1:Y:S04]  /*17e0*/  MUFU.RSQ R23, R24 ;  /* 0x0000001800177308 */ /* 0x0000680000001400 */
[----:B------:R-:W-:-:S13]  /*17f0*/  ISETP.GT.U32.AND P0, PT, R21, 0x727fffff, PT ;  /* 0x727fffff1500780c */ /* 0x000fda0003f04070 */
[----:B01----:R-:W-:Y:S05]  /*1800*/  @!P0 BRA `(.L_x_54) ;  /* 0x0000000000148947 */ /* 0x003fea0003800000 */
[----:B------:R-:W-:Y:S02]  /*1810*/  MOV R21, R24 ;  /* 0x0000001800157202 */ /* 0x000fe40000000f00 */
[----:B------:R-:W-:-:S07]  /*1820*/  MOV R24, 0x1840 ;  /* 0x0000184000187802 */ /* 0x000fce0000000f00 */
[----:B------:R-:W-:Y:S05]  /*1830*/  CALL.REL.NOINC `($__internal_2_$__cuda_sm20_sqrt_rn_f32_slowpath) ;  /* 0x00000034005c7944 */ /* 0x000fea0003c00000 */
[----:B------:R-:W-:Y:S01]  /*1840*/  MOV R43, R26 ;  /* 0x0000001a002b7202 */ /* 0x000fe20000000f00 */
[----:B------:R-:W-:Y:S06]  /*1850*/  BRA `(.L_x_55) ;  /* 0x0000000000107947 */ /* 0x000fec0003800000 */
.L_x_54:
[----:B------:R-:W-:Y:S01]  /*1860*/  FMUL.FTZ R43, R24, R23 ;  /* 0x00000017182b7220 */ /* 0x000fe20000410000 */
[----:B------:R-:W-:-:S03]  /*1870*/  FMUL.FTZ R21, R23, 0.5 ;  /* 0x3f00000017157820 */ /* 0x000fc60000410000 */
[----:B------:R-:W-:-:S04]  /*1880*/  FFMA R24, -R43, R43, R24 ;  /* 0x0000002b2b187223 */ /* 0x000fc80000000118 */
[----:B------:R-:W-:-:S07]  /*1890*/  FFMA R43, R24, R21, R43 ;  /* 0x00000015182b7223 */ /* 0x000fce000000002b */
.L_x_55:
[----:B------:R-:W-:Y:S05]  /*18a0*/  BSYNC.RECONVERGENT B0 ;  /* 0x0000000000007941 */ /* 0x000fea0003800200 */
.L_x_53:
[----:B------:R-:W0:Y:S02]  /*18b0*/  LDC R24, c[0x3][RZ] ;  /* 0x00c00000ff187b82 */ /* 0x000e240000000800 */
[----:B0-----:R-:W-:-:S04]  /*18c0*/  FSETP.GEU.AND P0, PT, R43, R24, PT ;  /* 0x000000182b00720b */ /* 0x001fc80003f0e000 */
[----:B------:R-:W-:-:S13]  /*18d0*/  FSETP.LEU.OR P0, PT, R43, 9.9999999747524270788e-07, P0 ;  /* 0x358637bd2b00780b */ /* 0x000fda000070b400 */
[----:B------:R-:W-:Y:S05]  /*18e0*/  @P0 BRA `(.L_x_20) ;  /* 0x00000004006c0947 */ /* 0x000fea0003800000 */
[----:B------:R-:W0:Y:S01]  /*18f0*/  LDC.64 R28, c[0x0][0x390] ;  /* 0x0000e400ff1c7b82 */ /* 0x000e220000000a00 */
[----:B------:R1:W5:Y:S04]  /*1900*/  LDG.E R44, desc[UR16][R32.64+0x4] ;  /* 0x00000410202c7981 */ /* 0x000368000c1e1900 */
[----:B------:R1:W5:Y:S03]  /*1910*/  LDG.E R45, desc[UR16][R32.64+0x8] ;  /* 0x00000810202d7981 */ /* 0x000366000c1e1900 */
[----:B------:R-:W2:Y:S01]  /*1920*/  LDC.64 R30, c[0x0][0x398] ;  /* 0x0000e600ff1e7b82 */ /* 0x000ea20000000a00 */
[----:B0-----:R-:W-:-:S05]  /*1930*/  IMAD.WIDE.U32 R28, R34, 0x4, R28 ;  /* 0x00000004221c7825 */ /* 0x001fca00078e001c */
[----:B------:R1:W5:Y:S01]  /*1940*/  LDG.E R46, desc[UR16][R28.64] ;  /* 0x000000101c2e7981 */ /* 0x000362000c1e1900 */
[----:B--2---:R-:W-:-:S05]  /*1950*/  IMAD.WIDE.U32 R30, R34, 0x4, R30 ;  /* 0x00000004221e7825 */ /* 0x004fca00078e001e */
[----:B------:R1:W5:Y:S01]  /*1960*/  LDG.E R47, desc[UR16][R30.64] ;  /* 0x000000101e2f7981 */ /* 0x000362000c1e1900 */
[----:B------:R-:W-:-:S04]  /*1970*/  FSETP.GE.AND P0, PT, R43, R24, PT ;  /* 0x000000182b00720b */ /* 0x000fc80003f06000 */
[----:B------:R-:W-:Y:S01]  /*1980*/  FSETP.LT.OR P0, PT, R43, 9.9999999747524270788e-07, P0 ;  /* 0x358637bd2b00780b */ /* 0x000fe20000701400 */
[----:B------:R-:W-:Y:S01]  /*1990*/  BSSY.RECONVERGENT B0, `(.L_x_56) ;  /* 0x000001f000007945 */ /* 0x000fe20003800200 */
[----:B------:R-:W-:Y:S01]  /*19a0*/  HFMA2 R35, -RZ, RZ, 0, 0 ;  /* 0x00000000ff237431 */ /* 0x000fe200000001ff */
[----:B------:R-:W-:-:S10]  /*19b0*/  CS2R R36, SRZ ;  /* 0x0000000000247805 */ /* 0x000fd4000001ff00 */
[----:B-1----:R-:W-:Y:S05]  /*19c0*/  @P0 BRA `(.L_x_57) ;  /* 0x00000000006c0947 */ /* 0x002fea0003800000 */
        /* <DEDUP_REMOVED lines=22> */
.L_x_59:
[----:B------:R-:W-:Y:S05]  /*1b30*/  BSYNC.RECONVERGENT B1 ;  /* 0x0000000000017941 */ /* 0x000fea0003800200 */
.L_x_58:
[----:B------:R-:W0:Y:S02]  /*1b40*/  F2F.F32.F64 R35, R38 ;  /* 0x0000002600237310 */ /* 0x000e240000301000 */
[-C--:B0-----:R-:W-:Y:S01]  /*1b50*/  FMUL R37, R27, R35.reuse ;  /* 0x000000231b257220 */ /* 0x081fe20000400000 */
[-C--:B------:R-:W-:Y:S01]  /*1b60*/  FMUL R36, R0, R35.reuse ;  /* 0x0000002300247220 */ /* 0x080fe20000400000 */
[----:B------:R-:W-:-:S07]  /*1b70*/  FMUL R35, R42, R35 ;  /* 0x000000232a237220 */ /* 0x000fce0000400000 */
.L_x_57:
[----:B------:R-:W-:Y:S05]  /*1b80*/  BSYNC.RECONVERGENT B0 ;  /* 0x0000000000007941 */ /* 0x000fea0003800200 */
.L_x_56:
[----:B------:R-:W0:Y:S01]  /*1b90*/  LDCU UR4, c[0x3][0x8] ;  /* 0x00c00100ff0477ac */ /* 0x000e220008000800 */
[----:B-----5:R-:W-:Y:S01]  /*1ba0*/  FADD R28, R46, R46 ;  /* 0x0000002e2e1c7221 */ /* 0x020fe20000000000 */
[----:B------:R-:W-:Y:S01]  /*1bb0*/  FADD R33, R12, R47 ;  /* 0x0000002f0c217221 */ /* 0x000fe20000000000 */
[----:B------:R-:W-:Y:S02]  /*1bc0*/  BSSY.RECONVERGENT B0, `(.L_x_60) ;  /* 0x000000c000007945 */ /* 0x000fe40003800200 */
[----:B------:R-:W1:Y:S01]  /*1bd0*/  MUFU.RCP R0, R28 ;  /* 0x0000001c00007308 */ /* 0x000e620000001000 */
[----:B0-----:R-:W-:-:S07]  /*1be0*/  FMUL R33, R33, UR4 ;  /* 0x0000000421217c20 */ /* 0x001fce0008400000 */
[----:B------:R-:W0:Y:S01]  /*1bf0*/  FCHK P0, R33, R28 ;  /* 0x0000001c21007302 */ /* 0x000e220000000000 */
[----:B-1----:R-:W-:-:S04]  /*1c00*/  FFMA R5, -R28, R0, 1 ;  /* 0x3f8000001c057423 */ /* 0x002fc80000000100 */
[----:B------:R-:W-:-:S04]  /*1c10*/  FFMA R0, R0, R5, R0 ;  /* 0x0000000500007223 */ /* 0x000fc80000000000 */
[----:B------:R-:W-:-:S04]  /*1c20*/  FFMA R5, R33, R0, RZ ;  /* 0x0000000021057223 */ /* 0x000fc800000000ff */
[----:B------:R-:W-:-:S04]  /*1c30*/  FFMA R4, -R28, R5, R33 ;  /* 0x000000051c047223 */ /* 0x000fc80000000121 */
[----:B------:R-:W-:Y:S01]  /*1c40*/  FFMA R21, R0, R4, R5 ;  /* 0x0000000400157223 */ /* 0x000fe20000000005 */
[----:B0-----:R-:W-:Y:S06]  /*1c50*/  @!P0 BRA `(.L_x_61) ;  /* 0x0000000000088947 */ /* 0x001fec0003800000 */
[----:B------:R-:W-:-:S07]  /*1c60*/  MOV R24, 0x1c80 ;  /* 0x00001c8000187802 */ /* 0x000fce0000000f00 */
[----:B------:R-:W-:Y:S05]  /*1c70*/  CALL.REL.NOINC `($__internal_3_$__cuda_sm3x_div_rn_noftz_f32_slowpath) ;  /* 0x0000003000a47944 */ /* 0x000fea0003c00000 */
.L_x_61:
[----:B------:R-:W-:Y:S05]  /*1c80*/  BSYNC.RECONVERGENT B0 ;  /* 0x0000000000007941 */ /* 0x000fea0003800200 */
.L_x_60:
[----:B------:R-:W0:Y:S01]  /*1c90*/  LDCU UR4, c[0x3][URZ] ;  /* 0x00c00000ff0477ac */ /* 0x000e220008000800 */
[----:B------:R-:W1:Y:S01]  /*1ca0*/  LDC R33, c[0x3][0x8] ;  /* 0x00c00200ff217b82 */ /* 0x000e620000000800 */
[----:B------:R-:W2:Y:S01]  /*1cb0*/  MUFU.RCP R23, R46 ;  /* 0x0000002e00177308 */ /* 0x000ea20000001000 */
[----:B------:R-:W-:Y:S01]  /*1cc0*/  BSSY.RECONVERGENT B0, `(.L_x_62) ;  /* 0x0000016000007945 */ /* 0x000fe20003800200 */
[----:B------:R-:W1:Y:S01]  /*1cd0*/  LDCU UR5, c[0x3][0x14] ;  /* 0x00c00280ff0577ac */ /* 0x000e620008000800 */
[C---:B------:R-:W-:Y:S01]  /*1ce0*/  FFMA R8, R21.reuse, -R37, R8 ;  /* 0x8000002515087223 */ /* 0x040fe20000000008 */
[C---:B------:R-:W-:Y:S01]  /*1cf0*/  FFMA R7, R21.reuse, -R36, R7 ;  /* 0x8000002415077223 */ /* 0x040fe20000000007 */
[----:B------:R-:W-:Y:S01]  /*1d00*/  FFMA R6, R21, -R35, R6 ;  /* 0x8000002315067223 */ /* 0x000fe20000000006 */
[C---:B0-----:R-:W-:Y:S01]  /*1d10*/  FADD R24, -R43.reuse, UR4 ;  /* 0x000000042b187e21 */ /* 0x041fe20008000100 */
[----:B------:R-:W-:-:S03]  /*1d20*/  FSETP.GE.AND P1, PT, R43, UR4, PT ;  /* 0x000000042b007c0b */ /* 0x000fc6000bf26000 */
[----:B------:R-:W0:Y:S01]  /*1d30*/  F2F.F64.F32 R4, R24 ;  /* 0x0000001800047310 */ /* 0x000e220000201800 */
[----:B-1----:R-:W-:-:S07]  /*1d40*/  FMUL R33, R33, UR5 ;  /* 0x0000000521217c20 */ /* 0x002fce0008400000 */
[----:B------:R-:W1:Y:S01]  /*1d50*/  FCHK P0, R33, R46 ;  /* 0x0000002e21007302 */ /* 0x000e620000000000 */
[----:B0-----:R-:W-:Y:S01]  /*1d60*/  DMUL R2, R4, R2 ;  /* 0x0000000204027228 */ /* 0x001fe20000000000 */
[----:B--2---:R-:W-:-:S06]  /*1d70*/  FFMA R4, -R46, R23, 1 ;  /* 0x3f8000002e047423 */ /* 0x004fcc0000000117 */
[----:B------:R-:W0:Y:S01]  /*1d80*/  F2F.F32.F64 R0, R2 ;  /* 0x0000000200007310 */ /* 0x000e220000301000 */
[----:B------:R-:W-:-:S04]  /*1d90*/  FFMA R4, R23, R4, R23 ;  /* 0x0000000417047223 */ /* 0x000fc80000000017 */
[----:B------:R-:W-:-:S04]  /*1da0*/  FFMA R5, R33, R4, RZ ;  /* 0x0000000421057223 */ /* 0x000fc800000000ff */
[----:B------:R-:W-:-:S04]  /*1db0*/  FFMA R23, -R46, R5, R33 ;  /* 0x000000052e177223 */ /* 0x000fc80000000121 */
[----:B------:R-:W-:Y:S01]  /*1dc0*/  FFMA R21, R4, R23, R5 ;  /* 0x0000001704157223 */ /* 0x000fe20000000005 */
[----:B0-----:R-:W-:Y:S01]  /*1dd0*/  FSEL R0, R0, RZ, !P1 ;  /* 0x000000ff00007208 */ /* 0x001fe20004800000 */
[----:B-1----:R-:W-:Y:S06]  /*1de0*/  @!P0 BRA `(.L_x_63) ;  /* 0x00000000000c8947 */ /* 0x002fec0003800000 */
[----:B------:R-:W-:Y:S02]  /*1df0*/  MOV R28, R46 ;  /* 0x0000002e001c7202 */ /* 0x000fe40000000f00 */
[----:B------:R-:W-:-:S07]  /*1e00*/  MOV R24, 0x1e20 ;  /* 0x00001e2000187802 */ /* 0x000fce0000000f00 */
[----:B------:R-:W-:Y:S05]  /*1e10*/  CALL.REL.NOINC `($__internal_3_$__cuda_sm3x_div_rn_noftz_f32_slowpath) ;  /* 0x00000030003c7944 */ /* 0x000fea0003c00000 */
.L_x_63:
[----:B------:R-:W-:Y:S05]  /*1e20*/  BSYNC.RECONVERGENT B0 ;  /* 0x0000000000007941 */ /* 0x000fea0003800200 */
.L_x_62:
[----:B------:R-:W-:Y:S01]  /*1e30*/  FMUL R0, R0, R21 ;  /* 0x0000001500007220 */ /* 0x000fe20000400000 */
[----:B------:R-:W-:Y:S01]  /*1e40*/  FADD R25, -R16, R25 ;  /* 0x0000001910197221 */ /* 0x000fe20000000100 */
[----:B------:R-:W-:Y:S01]  /*1e50*/  FADD R3, -R15, R44 ;  /* 0x0000002c0f037221 */ /* 0x000fe20000000100 */
[----:B------:R-:W-:Y:S02]  /*1e60*/  FADD R2, -R14, R45 ;  /* 0x0000002d0e027221 */ /* 0x000fe40000000100 */
[C---:B------:R-:W-:Y:S01]  /*1e70*/  FFMA R13, R0.reuse, R25, R13 ;  /* 0x00000019000d7223 */ /* 0x040fe2000000000d */
[C---:B------:R-:W-:Y:S01]  /*1e80*/  FFMA R10, R0.reuse, R3, R10 ;  /* 0x00000003000a7223 */ /* 0x040fe2000000000a */
[----:B------:R-:W-:-:S07]  /*1e90*/  FFMA R9, R0, R2, R9 ;  /* 0x0000000200097223 */ /* 0x000fce0000000009 */
.L_x_20:
[----:B------:R-:W-:Y:S05]  /*1ea0*/  BSYNC.RECONVERGENT B2 ;  /* 0x0000000000027941 */ /* 0x000fea0003800200 */
.L_x_19:
[----:B------:R-:W0:Y:S01]  /*1eb0*/  LDCU UR4, c[0x0][0x3a8] ;  /* 0x00007500ff0477ac */ /* 0x000e220008000800 */
[----:B------:R-:W-:Y:S01]  /*1ec0*/  BSSY.RECONVERGENT B0, `(.L_x_64) ;  /* 0x00000be000007945 */ /* 0x000fe20003800200 */
[----:B0-----:R-:W-:-:S13]  /*1ed0*/  ISETP.GE.AND P0, PT, R11, UR4, PT ;  /* 0x000000040b007c0c */ /* 0x001fda000bf06270 */
[----:B------:R-:W-:Y:S05]  /*1ee0*/  @P0 BRA `(.L_x_65) ;  /* 0x0000000800ec0947 */ /* 0x000fea0003800000 */
[----:B------:R-:W-:Y:S01]  /*1ef0*/  ISETP.NE.AND P0, PT, R22, R11, PT ;  /* 0x0000000b1600720c */ /* 0x000fe20003f05270 */
[----:B------:R-:W-:-:S12]  /*1f00*/  BSSY.RECONVERGENT B1, `(.L_x_66) ;  /* 0x00000b8000017945 */ /* 0x000fd80003800200 */
[----:B------:R-:W-:Y:S05]  /*1f10*/  @!P0 BRA `(.L_x_67) ;  /* 0x0000000800d88947 */ /* 0x000fea0003800000 */
        /* <DEDUP_REMOVED lines=20> */
[----:B------:R-:W-:-:S07]  /*2060*/  MOV R24, 0x2080 ;  /* 0x0000208000187802 */ /* 0x000fce0000000f00 */
[----:B------:R-:W-:Y:S05]  /*2070*/  CALL.REL.NOINC `($__internal_2_$__cuda_sm20_sqrt_rn_f32_slowpath) ;  /* 0x0000002c004c7944 */ /* 0x000fea0003c00000 */
[----:B------:R-:W-:Y:S01]  /*2080*/  MOV R42, R26 ;  /* 0x0000001a002a7202 */ /* 0x000fe20000000f00 */
[----:B------:R-:W-:Y:S06]  /*2090*/  BRA `(.L_x_70) ;  /* 0x0000000000107947 */ /* 0x000fec0003800000 */
.L_x_69:
[----:B------:R-:W-:Y:S01]  /*20a0*/  FMUL.FTZ R42, R21, R4 ;  /* 0x00000004152a7220 */ /* 0x000fe20000410000 */
[----:B------:R-:W-:-:S03]  /*20b0*/  FMUL.FTZ R0, R4, 0.5 ;  /* 0x3f00000004007820 */ /* 0x000fc60000410000 */
[----:B------:R-:W-:-:S04]  /*20c0*/  FFMA R3, -R42, R42, R21 ;  /* 0x0000002a2a037223 */ /* 0x000fc80000000115 */
[----:B------:R-:W-:-:S07]  /*20d0*/  FFMA R42, R3, R0, R42 ;  /* 0x00000000032a7223 */ /* 0x000fce000000002a */
.L_x_70:
[----:B------:R-:W-:Y:S05]  /*20e0*/  BSYNC.RECONVERGENT B2 ;  /* 0x0000000000027941 */ /* 0x000fea0003800200 */
.L_x_68:
        /* <DEDUP_REMOVED lines=15> */
[----:B------:R-:W-:Y:S02]  /*21e0*/  HFMA2 R37, -RZ, RZ, 0, 0 ;  /* 0x00000000ff257431 */ /* 0x000fe400000001ff */
[----:B------:R-:W-:Y:S01]  /*21f0*/  HFMA2 R35, -RZ, RZ, 0, 0 ;  /* 0x00000000ff237431 */ /* 0x000fe200000001ff */
[----:B------:R-:W-:-:S08]  /*2200*/  MOV R0, RZ ;  /* 0x000000ff00007202 */ /* 0x000fd00000000f00 */
[----:B-1----:R-:W-:Y:S05]  /*2210*/  @P0 BRA `(.L_x_72) ;  /* 0x0000000000dc0947 */ /* 0x002fea0003800000 */
[-C--:B------:R-:W-:Y:S01]  /*2220*/  FMUL R0, R21, R21.reuse ;  /* 0x0000001515007220 */ /* 0x080fe20000400000 */
[----:B------:R-:W-:Y:S01]  /*2230*/  UMOV UR4, 0x54442d18 ;  /* 0x54442d1800047882 */ /* 0x000fe20000000000 */
[----:B------:R-:W-:Y:S01]  /*2240*/  UMOV UR5, 0x400921fb ;  /* 0x400921fb00057882 */ /* 0x000fe20000000000 */
[----:B------:R-:W-:Y:S01]  /*2250*/  MOV R28, 0x1 ;  /* 0x00000001001c7802 */ /* 0x000fe20000000f00 */
        /* <DEDUP_REMOVED lines=16> */
[----:B------:R-:W-:Y:S01]  /*2360*/  FSETP.GT.AND P0, PT, |R0|, 1.469367938527859385e-39, PT ;  /* 0x001000000000780b */ /* 0x000fe20003f04200 */
[----:B------:R-:W-:-:S12]  /*2370*/  FADD R0, -R42, R21 ;  /* 0x000000152a007221 */ /* 0x000fd80000000100 */
[----:B------:R-:W-:Y:S05]  /*2380*/  @P0 BRA `(.L_x_73) ;  /* 0x0000000000100947 */ /* 0x000fea0003800000 */
[----:B------:R-:W-:Y:S02]  /*2390*/  MOV R32, RZ ;  /* 0x000000ff00207202 */ /* 0x000fe40000000f00 */
[----:B------:R-:W-:Y:S02]  /*23a0*/  MOV R33, 0xc0468000 ;  /* 0xc046800000217802 */ /* 0x000fe40000000f00 */
[----:B------:R-:W-:-:S07]  /*23b0*/  MOV R24, 0x23d0 ;  /* 0x000023d000187802 */ /* 0x000fce0000000f00 */
[----:B-----5:R-:W-:Y:S05]  /*23c0*/  CALL.REL.NOINC `($__internal_1_$__cuda_sm20_div_rn_f64_full) ;  /* 0x00000024000c7944 */ /* 0x020fea0003c00000 */
.L_x_73:
[----:B------:R-:W0:Y:S01]  /*23d0*/  F2F.F64.F32 R30, R42 ;  /* 0x0000002a001e7310 */ /* 0x000e220000201800 */
[----:B------:R-:W-:Y:S01]  /*23e0*/  MOV R32, 0x1 ;  /* 0x0000000100207802 */ /* 0x000fe20000000f00 */
[----:B------:R-:W-:Y:S06]  /*23f0*/  BSSY.RECONVERGENT B4, `(.L_x_74) ;  /* 0x0000015000047945 */ /* 0x000fec0003800200 */
[----:B------:R-:W1:Y:S08]  /*2400*/  F2F.F64.F32 R28, R0 ;  /* 0x00000000001c7310 */ /* 0x000e700000201800 */
[----:B0-----:R-:W0:Y:S01]  /*2410*/  MUFU.RCP64H R33, R31 ;  /* 0x0000001f00217308 */ /* 0x001e220000001800 */
[----:B-1----:R-:W-:-:S08]  /*2420*/  DMUL R38, R28, R38 ;  /* 0x000000261c267228 */ /* 0x002fd00000000000 */
[----:B------:R-:W-:Y:S02]  /*2430*/  DMUL R28, R28, R38 ;  /* 0x000000261c1c7228 */ /* 0x000fe40000000000 */
[----:B0-----:R-:W-:-:S08]  /*2440*/  DFMA R34, -R30, R32, 1 ;  /* 0x3ff000001e22742b */ /* 0x001fd00000000120 */
[----:B------:R-:W-:Y:S01]  /*2450*/  DFMA R34, R34, R34, R34 ;  /* 0x000000222222722b */ /* 0x000fe20000000022 */
[----:B------:R-:W-:-:S07]  /*2460*/  FSETP.GEU.AND P2, PT, |R29|, 6.5827683646048100446e-37, PT ;  /* 0x036000001d00780b */ /* 0x000fce0003f4e200 */
[----:B------:R-:W-:-:S08]  /*2470*/  DFMA R32, R32, R34, R32 ;  /* 0x000000222020722b */ /* 0x000fd00000000020 */
[----:B------:R-:W-:-:S08]  /*2480*/  DFMA R34, -R30, R32, 1 ;  /* 0x3ff000001e22742b */ /* 0x000fd00000000120 */
[----:B------:R-:W-:-:S08]  /*2490*/  DFMA R34, R32, R34, R32 ;  /* 0x000000222022722b */ /* 0x000fd00000000020 */
[----:B------:R-:W-:-:S08]  /*24a0*/  DMUL R38, R28, R34 ;  /* 0x000000221c267228 */ /* 0x000fd00000000000 */
[----:B------:R-:W-:-:S08]  /*24b0*/  DFMA R32, -R30, R38, R28 ;  /* 0x000000261e20722b */ /* 0x000fd0000000011c */
[----:B------:R-:W-:-:S10]  /*24c0*/  DFMA R38, R34, R32, R38 ;  /* 0x000000202226722b */ /* 0x000fd40000000026 */
[----:B------:R-:W-:-:S05]  /*24d0*/  FFMA R21, RZ, R31, R39 ;  /* 0x0000001fff157223 */ /* 0x000fca0000000027 */
[----:B------:R-:W-:-:S13]  /*24e0*/  FSETP.GT.AND P0, PT, |R21|, 1.469367938527859385e-39, PT ;  /* 0x001000001500780b */ /* 0x000fda0003f04200 */
[----:B------:R-:W-:Y:S05]  /*24f0*/  @P0 BRA P2, `(.L_x_75) ;  /* 0x0000000000100947 */ /* 0x000fea0001000000 */
[----:B------:R-:W-:Y:S02]  /*2500*/  MOV R32, R28 ;  /* 0x0000001c00207202 */ /* 0x000fe40000000f00 */
[----:B------:R-:W-:Y:S02]  /*2510*/  MOV R33, R29 ;  /* 0x0000001d00217202 */ /* 0x000fe40000000f00 */
[----:B------:R-:W-:-:S07]  /*2520*/  MOV R24, 0x2540 ;  /* 0x0000254000187802 */ /* 0x000fce0000000f00 */
[----:B-----5:R-:W-:Y:S05]  /*2530*/  CALL.REL.NOINC `($__internal_1_$__cuda_sm20_div_rn_f64_full) ;  /* 0x0000002000b07944 */ /* 0x020fea0003c00000 */
.L_x_75:
[----:B------:R-:W-:Y:S05]  /*2540*/  BSYNC.RECONVERGENT B4 ;  /* 0x0000000000047941 */ /* 0x000fea0003800200 */
.L_x_74:
[----:B------:R-:W0:Y:S02]  /*2550*/  F2F.F32.F64 R38, R38 ;  /* 0x0000002600267310 */ /* 0x000e240000301000 */
[-C--:B0-----:R-:W-:Y:S01]  /*2560*/  FMUL R37, R27, R38.reuse ;  /* 0x000000261b257220 */ /* 0x081fe20000400000 */
[-C--:B------:R-:W-:Y:S01]  /*2570*/  FMUL R0, R25, R38.reuse ;  /* 0x0000002619007220 */ /* 0x080fe20000400000 */
[----:B------:R-:W-:-:S07]  /*2580*/  FMUL R35, R22, R38 ;  /* 0x0000002616237220 */ /* 0x000fce0000400000 */
.L_x_72:
[----:B------:R-:W-:Y:S05]  /*2590*/  BSYNC.RECONVERGENT B2 ;  /* 0x0000000000027941 */ /* 0x000fea0003800200 */
.L_x_71:
        /* <DEDUP_REMOVED lines=15> */
.L_x_77:
[----:B------:R-:W-:Y:S05]  /*2690*/  BSYNC.RECONVERGENT B2 ;  /* 0x0000000000027941 */ /* 0x000fea0003800200 */
.L_x_76:
[----:B------:R-:W-:Y:S01]  /*26a0*/  BSSY.RECONVERGENT B2, `(.L_x_78) ;  /* 0x0000026000027945 */ /* 0x000fe20003800200 */
[C---:B------:R-:W-:Y:S01]  /*26b0*/  FFMA R7, R21.reuse, -R0, R7 ;  /* 0x8000000015077223 */ /* 0x040fe20000000007 */
[C---:B------:R-:W-:Y:S01]  /*26c0*/  FFMA R8, R21.reuse, -R37, R8 ;  /* 0x8000002515087223 */ /* 0x040fe20000000008 */
[----:B------:R-:W-:Y:S01]  /*26d0*/  FFMA R6, R21, -R35, R6 ;  /* 0x8000002315067223 */ /* 0x000fe20000000006 */
[----:B------:R-:W-:Y:S01]  /*26e0*/  MOV R0, RZ ;  /* 0x000000ff00007202 */ /* 0x000fe20000000f00 */
[----:B------:R-:W-:Y:S06]  /*26f0*/  @P1 BRA `(.L_x_79) ;  /* 0x0000000000801947 */ /* 0x000fec0003800000 */
        /* <DEDUP_REMOVED lines=23> */
[----:B------:R-:W-:Y:S02]  /*2870*/  MOV R32, RZ ;  /* 0x000000ff00207202 */ /* 0x000fe40000000f00 */
[----:B------:R-:W-:Y:S02]  /*2880*/  MOV R33, 0x40468000 ;  /* 0x4046800000217802 */ /* 0x000fe40000000f00 */
[----:B------:R-:W-:-:S07]  /*2890*/  MOV R24, 0x28b0 ;  /* 0x000028b000187802 */ /* 0x000fce0000000f00 */
[----:B------:R-:W-:Y:S05]  /*28a0*/  CALL.REL.NOINC `($__internal_1_$__cuda_sm20_div_rn_f64_full) ;  /* 0x0000001c00d47944 */ /* 0x000fea0003c00000 */
.L_x_80:
[----:B------:R-:W0:Y:S02]  /*28b0*/  LDCU UR4, c[0x3][URZ] ;  /* 0x00c00000ff0477ac */ /* 0x000e240008000800 */
[----:B0-----:R-:W-:-:S04]  /*28c0*/  FADD R42, -R42, UR4 ;  /* 0x000000042a2a7e21 */ /* 0x001fc80008000100 */
[----:B------:R-:W0:Y:S02]  /*28d0*/  F2F.F64.F32 R22, R42 ;  /* 0x0000002a00167310 */ /* 0x000e240000201800 */
[----:B0-----:R-:W-:-:S06]  /*28e0*/  DMUL R22, R22, R38 ;  /* 0x0000002616167228 */ /* 0x001fcc0000000000 */
[----:B------:R0:W1:Y:S05]  /*28f0*/  F2F.F32.F64 R0, R22 ;  /* 0x0000001600007310 */ /* 0x00006a0000301000 */
.L_x_79:
[----:B------:R-:W-:Y:S05]  /*2900*/  BSYNC.RECONVERGENT B2 ;  /* 0x0000000000027941 */ /* 0x000fea0003800200 */
.L_x_78:
[----:B------:R-:W2:Y:S01]  /*2910*/  LDC R33, c[0x3][0x8] ;  /* 0x00c00200ff217b82 */ /* 0x000ea20000000800 */
[----:B------:R-:W2:Y:S01]  /*2920*/  LDCU UR4, c[0x3][0x14] ;  /* 0x00c00280ff0477ac */ /* 0x000ea20008000800 */
[----:B------:R-:W0:Y:S01]  /*2930*/  MUFU.RCP R3, R2 ;  /* 0x0000000200037308 */ /* 0x000e220000001000 */
[----:B------:R-:W-:Y:S01]  /*2940*/  BSSY.RECONVERGENT B2, `(.L_x_81) ;  /* 0x000000c000027945 */ /* 0x000fe20003800200 */
[----:B0-----:R-:W-:-:S04]  /*2950*/  FFMA R22, -R2, R3, 1 ;  /* 0x3f80000002167423 */ /* 0x001fc80000000103 */
[----:B------:R-:W-:Y:S01]  /*2960*/  FFMA R22, R3, R22, R3 ;  /* 0x0000001603167223 */ /* 0x000fe20000000003 */
[----:B--2---:R-:W-:-:S04]  /*2970*/  FMUL R33, R33, UR4 ;  /* 0x0000000421217c20 */ /* 0x004fc80008400000 */
[----:B------:R-:W0:Y:S01]  /*2980*/  FCHK P0, R33, R2 ;  /* 0x0000000221007302 */ /* 0x000e220000000000 */
[----:B------:R-:W-:-:S04]  /*2990*/  FFMA R3, R33, R22, RZ ;  /* 0x0000001621037223 */ /* 0x000fc800000000ff */
[----:B------:R-:W-:-:S04]  /*29a0*/  FFMA R21, -R2, R3, R33 ;  /* 0x0000000302157223 */ /* 0x000fc80000000121 */
[----:B------:R-:W-:Y:S01]  /*29b0*/  FFMA R21, R22, R21, R3 ;  /* 0x0000001516157223 */ /* 0x000fe20000000003 */
[----:B0-----:R-:W-:Y:S06]  /*29c0*/  @!P0 BRA `(.L_x_82) ;  /* 0x00000000000c8947 */ /* 0x001fec0003800000 */
[----:B------:R-:W-:Y:S01]  /*29d0*/  IMAD.MOV.U32 R28, RZ, RZ, R2 ;  /* 0x000000ffff1c7224 */ /* 0x000fe200078e0002 */
[----:B------:R-:W-:-:S07]  /*29e0*/  MOV R24, 0x2a00 ;  /* 0x00002a0000187802 */ /* 0x000fce0000000f00 */
[----:B-1----:R-:W-:Y:S05]  /*29f0*/  CALL.REL.NOINC `($__internal_3_$__cuda_sm3x_div_rn_noftz_f32_slowpath) ;  /* 0x0000002400447944 */ /* 0x002fea0003c00000 */
.L_x_82:
[----:B------:R-:W-:Y:S05]  /*2a00*/  BSYNC.RECONVERGENT B2 ;  /* 0x0000000000027941 */ /* 0x000fea0003800200 */
.L_x_81:
[----:B-1----:R-:W-:Y:S01]  /*2a10*/  FMUL R0, R21, R0 ;  /* 0x0000000015007220 */ /* 0x002fe20000400000 */
[----:B------:R-:W-:Y:S01]  /*2a20*/  FADD R43, -R16, R43 ;  /* 0x0000002b102b7221 */ /* 0x000fe20000000100 */
[----:B------:R-:W-:Y:S01]  /*2a30*/  FADD R3, -R15, R4 ;  /* 0x000000040f037221 */ /* 0x000fe20000000100 */
[----:B------:R-:W-:Y:S02]  /*2a40*/  FADD R2, -R14, R5 ;  /* 0x000000050e027221 */ /* 0x000fe40000000100 */
[C---:B------:R-:W-:Y:S01]  /*2a50*/  FFMA R13, R0.reuse, R43, R13 ;  /* 0x0000002b000d7223 */ /* 0x040fe2000000000d */
[C---:B------:R-:W-:Y:S01]  /*2a60*/  FFMA R10, R0.reuse, R3, R10 ;  /* 0x00000003000a7223 */ /* 0x040fe2000000000a */
[----:B------:R-:W-:-:S07]  /*2a70*/  FFMA R9, R0, R2, R9 ;  /* 0x0000000200097223 */ /* 0x000fce0000000009 */
.L_x_67:
[----:B------:R-:W-:Y:S05]  /*2a80*/  BSYNC.RECONVERGENT B1 ;  /* 0x0000000000017941 */ /* 0x000fea0003800200 */
.L_x_66:
[----:B------:R-:W-:-:S07]  /*2a90*/  IADD3 R11, PT, PT, R11, 0x1, RZ ;  /* 0x000000010b0b7810 */ /* 0x000fce0007ffe0ff */
.L_x_65:
[----:B------:R-:W-:Y:S05]  /*2aa0*/  BSYNC.RECONVERGENT B0 ;  /* 0x0000000000007941 */ /* 0x000fea0003800200 */
.L_x_64:
[----:B------:R-:W0:Y:S01]  /*2ab0*/  LDCU UR4, c[0x0][0x3a8] ;  /* 0x00007500ff0477ac */ /* 0x000e220008000800 */
[----:B------:R-:W-:Y:S01]  /*2ac0*/  BSSY.RECONVERGENT B0, `(.L_x_83) ;  /* 0x00001c4000007945 */ /* 0x000fe20003800200 */
[----:B0-----:R-:W-:-:S13]  /*2ad0*/  ISETP.GE.AND P0, PT, R11, UR4, PT ;  /* 0x000000040b007c0c */ /* 0x001fda000bf06270 */
[----:B------:R-:W-:Y:S05]  /*2ae0*/  @P0 BRA `(.L_x_84) ;  /* 0x0000001c00040947 */ /* 0x000fea0003800000 */
        /* <DEDUP_REMOVED lines=31> */
.L_x_85:
        /* <DEDUP_REMOVED lines=21> */
.L_x_86:
[----:B------:R-:W0:Y:S01]  /*2e30*/  LDCU UR4, c[0x0][0x3a8] ;  /* 0x00007500ff0477ac */ /* 0x000e220008000800 */
[----:B------:R-:W-:Y:S01]  /*2e40*/  BSSY.RECONVERGENT B1, `(.L_x_87) ;  /* 0x0000086000017945 */ /* 0x000fe20003800200 */
[C---:B------:R-:W-:Y:S02]  /*2e50*/  IADD3 R22, PT, PT, R11.reuse, 0x1, RZ ;  /* 0x000000010b167810 */ /* 0x040fe40007ffe0ff */
[----:B0-----:R-:W-:-:S04]  /*2e60*/  IADD3 R0, PT, PT, -R11, UR4, RZ ;  /* 0x000000040b007c10 */ /* 0x001fc8000fffe1ff */
[----:B------:R-:W-:-:S04]  /*2e70*/  LOP3.LUT R0, R0, 0x1, RZ, 0xc0, !PT ;  /* 0x0000000100007812 */ /* 0x000fc800078ec0ff */
[----:B------:R-:W-:Y:S02]  /*2e80*/  ISETP.NE.U32.AND P0, PT, R0, 0x1, PT ;  /* 0x000000010000780c */ /* 0x000fe40003f05070 */
[----:B------:R-:W-:-:S11]  /*2e90*/  MOV R0, R11 ;  /* 0x0000000b00007202 */ /* 0x000fd60000000f00 */
        /* <DEDUP_REMOVED lines=26> */
.L_x_90:
[----:B------:R-:W-:Y:S01]  /*3040*/  FMUL.FTZ R25, R26, R21 ;  /* 0x000000151a197220 */ /* 0x000fe20000410000 */
[----:B------:R-:W-:-:S03]  /*3050*/  FMUL.FTZ R21, R21, 0.5 ;  /* 0x3f00000015157820 */ /* 0x000fc60000410000 */
[----:B------:R-:W-:-:S04]  /*3060*/  FFMA R0, -R25, R25, R26 ;  /* 0x0000001919007223 */ /* 0x000fc8000000011a */
[----:B------:R-:W-:-:S07]  /*3070*/  FFMA R25, R0, R21, R25 ;  /* 0x0000001500197223 */ /* 0x000fce0000000019 */
.L_x_91:
[----:B------:R-:W-:Y:S05]  /*3080*/  BSYNC.RECONVERGENT B2 ;  /* 0x0000000000027941 */ /* 0x000fea0003800200 */
.L_x_89:
[----:B------:R-:W0:Y:S01]  /*3090*/  LDC R24, c[0x3][RZ] ;  /* 0x00c00000ff187b82 */ /* 0x000e220000000800 */
[----:B------:R-:W-:Y:S01]  /*30a0*/  IMAD.MOV.U32 R0, RZ, RZ, R22 ;  /* 0x000000ffff007224 */ /* 0x000fe200078e0016 */
        /* <DEDUP_REMOVED lines=39> */
.L_x_95:
[----:B------:R-:W-:Y:S05]  /*3320*/  BSYNC.RECONVERGENT B4 ;  /* 0x0000000000047941 */ /* 0x000fea0003800200 */
.L_x_94:
[----:B------:R-:W0:Y:S02]  /*3330*/  F2F.F32.F64 R35, R38 ;  /* 0x0000002600237310 */ /* 0x000e240000301000 */
[-C--:B0-----:R-:W-:Y:S01]  /*3340*/  FMUL R37, R4, R35.reuse ;  /* 0x0000002304257220 */ /* 0x081fe20000400000 */
[-C--:B------:R-:W-:Y:S01]  /*3350*/  FMUL R36, R3, R35.reuse ;  /* 0x0000002303247220 */ /* 0x080fe20000400000 */
[----:B------:R-:W-:-:S07]  /*3360*/  FMUL R35, R2, R35 ;  /* 0x0000002302237220 */ /* 0x000fce0000400000 */
.L_x_93:
[----:B------:R-:W-:Y:S05]  /*3370*/  BSYNC.RECONVERGENT B2 ;  /* 0x0000000000027941 */ /* 0x000fea0003800200 */
.L_x_92:
        /* <DEDUP_REMOVED lines=15> */
.L_x_97:
[----:B------:R-:W-:Y:S05]  /*3470*/  BSYNC.RECONVERGENT B2 ;  /* 0x0000000000027941 */ /* 0x000fea0003800200 */
.L_x_96:
        /* <DEDUP_REMOVED lines=9> */
[----:B--2---:R-:W-:Y:S01]  /*3510*/  FFMA R4, -R0, R11, 1 ;  /* 0x3f80000000047423 */ /* 0x004fe2000000010b */
[----:B------:R-:W-:-:S02]  /*3520*/  FSETP.GE.AND P1, PT, R25, UR4, PT ;  /* 0x0000000419007c0b */ /* 0x000fc4000bf26000 */
[----:B------:R0:W2:Y:S01]  /*3530*/  F2F.F64.F32 R2, R23 ;  /* 0x0000001700027310 */ /* 0x0000a20000201800 */
[----:B------:R-:W-:Y:S01]  /*3540*/  FFMA R4, R11, R4, R11 ;  /* 0x000000040b047223 */ /* 0x000fe2000000000b */
[----:B-1----:R-:W-:-:S04]  /*3550*/  FMUL R33, R33, UR5 ;  /* 0x0000000521217c20 */ /* 0x002fc80008400000 */
[----:B------:R-:W-:Y:S02]  /*3560*/  FFMA R11, R33, R4, RZ ;  /* 0x00000004210b7223 */ /* 0x000fe400000000ff */
[----:B------:R-:W1:Y:S02]  /*3570*/  FCHK P0, R33, R0 ;  /* 0x0000000021007302 */ /* 0x000e640000000000 */
[----:B0-----:R-:W-:Y:S01]  /*3580*/  FFMA R23, -R0, R11, R33 ;  /* 0x0000000b00177223 */ /* 0x001fe20000000121 */
[----:B--2---:R-:W-:-:S03]  /*3590*/  DMUL R2, R2, R46 ;  /* 0x0000002e02027228 */ /* 0x004fc60000000000 */
[----:B------:R-:W-:-:S07]  /*35a0*/  FFMA R21, R4, R23, R11 ;  /* 0x0000001704157223 */ /* 0x000fce000000000b */
[----:B------:R-:W0:Y:S02]  /*35b0*/  F2F.F32.F64 R2, R2 ;  /* 0x0000000200027310 */ /* 0x000e240000301000 */
[----:B0-----:R-:W-:Y:S01]  /*35c0*/  FSEL R2, R2, RZ, !P1 ;  /* 0x000000ff02027208 */ /* 0x001fe20004800000 */
[----:B-1----:R-:W-:Y:S06]  /*35d0*/  @!P0 BRA `(.L_x_99) ;  /* 0x00000000000c8947 */ /* 0x002fec0003800000 */
[----:B------:R-:W-:Y:S02]  /*35e0*/  MOV R28, R0 ;  /* 0x00000000001c7202 */ /* 0x000fe40000000f00 */
[----:B------:R-:W-:-:S07]  /*35f0*/  MOV R24, 0x3610 ;  /* 0x0000361000187802 */ /* 0x000fce0000000f00 */
[----:B------:R-:W-:Y:S05]  /*3600*/  CALL.REL.NOINC `($__internal_3_$__cuda_sm3x_div_rn_noftz_f32_slowpath) ;  /* 0x0000001800407944 */ /* 0x000fea0003c00000 */
.L_x_99:
[----:B------:R-:W-:Y:S05]  /*3610*/  BSYNC.RECONVERGENT B2 ;  /* 0x0000000000027941 */ /* 0x000fea0003800200 */
.L_x_98:
[----:B------:R-:W-:Y:S01]  /*3620*/  FMUL R2, R2, R21 ;  /* 0x0000001502027220 */ /* 0x000fe20000400000 */
[----:B------:R-:W-:Y:S01]  /*3630*/  FADD R0, -R14, R27 ;  /* 0x0000001b0e007221 */ /* 0x000fe20000000100 */
[----:B------:R-:W-:Y:S01]  /*3640*/  FADD R5, -R16, R5 ;  /* 0x0000000510057221 */ /* 0x000fe20000000100 */
[----:B------:R-:W-:Y:S02]  /*3650*/  FADD R3, -R15, R42 ;  /* 0x0000002a0f037221 */ /* 0x000fe40000000100 */
[C---:B------:R-:W-:Y:S01]  /*3660*/  FFMA R9, R2.reuse, R0, R9 ;  /* 0x0000000002097223 */ /* 0x040fe20000000009 */
[C---:B------:R-:W-:Y:S01]  /*3670*/  FFMA R13, R2.reuse, R5, R13 ;  /* 0x00000005020d7223 */ /* 0x040fe2000000000d */
[----:B------:R-:W-:Y:S01]  /*3680*/  FFMA R10, R2, R3, R10 ;  /* 0x00000003020a7223 */ /* 0x000fe2000000000a */
[----:B------:R-:W-:-:S07]  /*3690*/  MOV R0, R22 ;  /* 0x0000001600007202 */ /* 0x000fce0000000f00 */
.L_x_88:
[----:B------:R-:W-:Y:S05]  /*36a0*/  BSYNC.RECONVERGENT B1 ;  /* 0x0000000000017941 */ /* 0x000fea0003800200 */
.L_x_87:
[----:B------:R-:W0:Y:S02]  /*36b0*/  LDC R3, c[0x0][0x3a8] ;  /* 0x0000ea00ff037b82 */ /* 0x000e240000000800 */
[----:B0-----:R-:W-:-:S13]  /*36c0*/  ISETP.NE.AND P0, PT, R22, R3, PT ;  /* 0x000000031600720c */ /* 0x001fda0003f05270 */
[----:B------:R-:W-:Y:S05]  /*36d0*/  @!P0 BRA `(.L_x_84) ;  /* 0x0000001000088947 */ /* 0x000fea0003800000 */
[C---:B------:R-:W-:Y:S01]  /*36e0*/  IADD3 R44, PT, PT, R0.reuse, -R3, RZ ;  /* 0x80000003002c7210 */ /* 0x040fe20007ffe0ff */
[----:B------:R-:W-:-:S07]  /*36f0*/  IMAD R43, R0, 0x3, RZ ;  /* 0x00000003002b7824 */ /* 0x000fce00078e02ff */
.L_x_126:
[----:B------:R-:W0:Y:S08]  /*3700*/  LDC.64 R2, c[0x0][0x380] ;  /* 0x0000e000ff027b82 */ /* 0x000e300000000a00 */
[----:B------:R-:W1:Y:S01]  /*3710*/  LDC.64 R32, c[0x0][0x388] ;  /* 0x0000e200ff207b82 */ /* 0x000e620000000a00 */
[----:B0-----:R-:W-:-:S05]  /*3720*/  IMAD.WIDE.U32 R2, R43, 0x4, R2 ;  /* 0x000000042b027825 */ /* 0x001fca00078e0002 */
[----:B------:R-:W2:Y:S04]  /*3730*/  LDG.E R5, desc[UR16][R2.64+0x4] ;  /* 0x0000041002057981 */ /* 0x000ea8000c1e1900 */
[----:B------:R-:W3:Y:S04]  /*3740*/  LDG.E R4, desc[UR16][R2.64] ;  /* 0x0000001002047981 */ /* 0x000ee8000c1e1900 */
[----:B------:R-:W4:Y:S01]  /*3750*/  LDG.E R24, desc[UR16][R2.64+0x8] ;  /* 0x0000081002187981 */ /* 0x000f22000c1e1900 */
[----:B-1----:R-:W-:-:S05]  /*3760*/  IMAD.WIDE.U32 R32, R43, 0x4, R32 ;  /* 0x000000042b207825 */ /* 0x002fca00078e0020 */
[----:B-----5:R0:W5:Y:S01]  /*3770*/  LDG.E R27, desc[UR16][R32.64] ;  /* 0x00000010201b7981 */ /* 0x020162000c1e1900 */
[----:B------:R-:W-:Y:S01]  /*3780*/  IADD3 R44, PT, PT, R44, 0x2, RZ ;  /* 0x000000022c2c7810 */ /* 0x000fe20007ffe0ff */
[----:B------:R-:W-:Y:S03]  /*3790*/  BSSY.RECONVERGENT B1, `(.L_x_100) ;  /* 0x0000014000017945 */ /* 0x000fe60003800200 */
[----:B------:R-:W-:Y:S01]  /*37a0*/  ISETP.NE.AND P1, PT, R44, RZ, PT ;  /* 0x000000ff2c00720c */ /* 0x000fe20003f25270 */
        /* <DEDUP_REMOVED lines=11> */
[----:B-----5:R-:W-:Y:S05]  /*3860*/  CALL.REL.NOINC `($__internal_2_$__cuda_sm20_sqrt_rn_f32_slowpath) ;  /* 0x0000001400507944 */ /* 0x020fea0003c00000 */
[----:B------:R-:W-:Y:S01]  /*3870*/  MOV R42, R26 ;  /* 0x0000001a002a7202 */ /* 0x000fe20000000f00 */
[----:B------:R-:W-:Y:S06]  /*3880*/  BRA `(.L_x_102) ;  /* 0x0000000000107947 */ /* 0x000fec0003800000 */
.L_x_101:
[----:B------:R-:W-:Y:S01]  /*3890*/  FMUL.FTZ R42, R21, R2 ;  /* 0x00000002152a7220 */ /* 0x000fe20000410000 */
[----:B------:R-:W-:-:S03]  /*38a0*/  FMUL.FTZ R2, R2, 0.5 ;  /* 0x3f00000002027820 */ /* 0x000fc60000410000 */
[----:B------:R-:W-:-:S04]  /*38b0*/  FFMA R3, -R42, R42, R21 ;  /* 0x0000002a2a037223 */ /* 0x000fc80000000115 */
[----:B------:R-:W-:-:S07]  /*38c0*/  FFMA R42, R3, R2, R42 ;  /* 0x00000002032a7223 */ /* 0x000fce000000002a */
.L_x_102:
[----:B------:R-:W-:Y:S05]  /*38d0*/  BSYNC.RECONVERGENT B1 ;  /* 0x0000000000017941 */ /* 0x000fea0003800200 */
.L_x_100:
[----:B------:R-:W0:Y:S01]  /*38e0*/  LDC R21, c[0x3][RZ] ;  /* 0x00c00000ff157b82 */ /* 0x000e220000000800 */
[----:B------:R-:W-:Y:S01]  /*38f0*/  BSSY.RECONVERGENT B1, `(.L_x_103) ;  /* 0x000005f000017945 */ /* 0x000fe20003800200 */
        /* <DEDUP_REMOVED lines=39> */
.L_x_108:
[----:B------:R-:W-:Y:S05]  /*3b70*/  BSYNC.RECONVERGENT B4 ;  /* 0x0000000000047941 */ /* 0x000fea0003800200 */
.L_x_107:
[----:B------:R-:W0:Y:S02]  /*3b80*/  F2F.F32.F64 R38, R38 ;  /* 0x0000002600267310 */ /* 0x000e240000301000 */
[-C--:B0-----:R-:W-:Y:S01]  /*3b90*/  FMUL R37, R25, R38.reuse ;  /* 0x0000002619257220 */ /* 0x081fe20000400000 */
[-C--:B------:R-:W-:Y:S01]  /*3ba0*/  FMUL R36, R22, R38.reuse ;  /* 0x0000002616247220 */ /* 0x080fe20000400000 */
[----:B------:R-:W-:-:S07]  /*3bb0*/  FMUL R35, R11, R38 ;  /* 0x000000260b237220 */ /* 0x000fce0000400000 */
.L_x_106:
[----:B------:R-:W-:Y:S05]  /*3bc0*/  BSYNC.RECONVERGENT B2 ;  /* 0x0000000000027941 */ /* 0x000fea0003800200 */
.L_x_105:
        /* <DEDUP_REMOVED lines=15> */
.L_x_110:
[----:B------:R-:W-:Y:S05]  /*3cc0*/  BSYNC.RECONVERGENT B2 ;  /* 0x0000000000027941 */ /* 0x000fea0003800200 */
.L_x_109:
        /* <DEDUP_REMOVED lines=8> */
[----:B0-----:R-:W-:Y:S01]  /*3d50*/  FADD R25, -R42, UR4 ;  /* 0x000000042a197e21 */ /* 0x001fe20008000100 */
        /* <DEDUP_REMOVED lines=9> */
[----:B------:R-:W-:-:S03]  /*3df0*/  FFMA R21, R24, R25, R11 ;  /* 0x0000001918157223 */ /* 0x000fc6000000000b */
[----:B------:R-:W0:Y:S02]  /*3e00*/  F2F.F32.F64 R3, R22 ;  /* 0x0000001600037310 */ /* 0x000e240000301000 */
[----:B0-----:R-:W-:Y:S01]  /*3e10*/  FSEL R3, R3, RZ, !P2 ;  /* 0x000000ff03037208 */ /* 0x001fe20005000000 */
[----:B-1----:R-:W-:Y:S06]  /*3e20*/  @!P0 BRA `(.L_x_112) ;  /* 0x00000000000c8947 */ /* 0x002fec0003800000 */
[----:B------:R-:W-:Y:S02]  /*3e30*/  MOV R28, R2 ;  /* 0x00000002001c7202 */ /* 0x000fe40000000f00 */
[----:B------:R-:W-:-:S07]  /*3e40*/  MOV R24, 0x3e60 ;  /* 0x00003e6000187802 */ /* 0x000fce0000000f00 */
[----:B------:R-:W-:Y:S05]  /*3e50*/  CALL.REL.NOINC `($__internal_3_$__cuda_sm3x_div_rn_noftz_f32_slowpath) ;  /* 0x00000010002c7944 */ /* 0x000fea0003c00000 */
.L_x_112:
[----:B------:R-:W-:Y:S05]  /*3e60*/  BSYNC.RECONVERGENT B2 ;  /* 0x0000000000027941 */ /* 0x000fea0003800200 */
.L_x_111:
[----:B------:R-:W-:Y:S01]  /*3e70*/  FMUL R2, R3, R21 ;  /* 0x0000001503027220 */ /* 0x000fe20000400000 */
[----:B------:R-:W-:Y:S01]  /*3e80*/  FADD R3, -R15, R4 ;  /* 0x000000040f037221 */ /* 0x000fe20000000100 */
[----:B------:R-:W-:Y:S01]  /*3e90*/  FADD R27, -R16, R27 ;  /* 0x0000001b101b7221 */ /* 0x000fe20000000100 */
[----:B------:R-:W-:Y:S02]  /*3ea0*/  FADD R4, -R14, R5 ;  /* 0x000000050e047221 */ /* 0x000fe40000000100 */
[C---:B------:R-:W-:Y:S01]  /*3eb0*/  FFMA R10, R2.reuse, R3, R10 ;  /* 0x00000003020a7223 */ /* 0x040fe2000000000a */
[C---:B------:R-:W-:Y:S01]  /*3ec0*/  FFMA R13, R2.reuse, R27, R13 ;  /* 0x0000001b020d7223 */ /* 0x040fe2000000000d */
[----:B------:R-:W-:-:S07]  /*3ed0*/  FFMA R9, R2, R4, R9 ;  /* 0x0000000402097223 */ /* 0x000fce0000000009 */
.L_x_104:
[----:B------:R-:W-:Y:S05]  /*3ee0*/  BSYNC.RECONVERGENT B1 ;  /* 0x0000000000017941 */ /* 0x000fea0003800200 */
.L_x_103:
[----:B------:R-:W0:Y:S01]  /*3ef0*/  LDC.64 R4, c[0x0][0x380] ;  /* 0x0000e000ff047b82 */ /* 0x000e220000000a00 */
[----:B------:R-:W-:-:S07]  /*3f00*/  IADD3 R3, PT, PT, R43, 0x3, RZ ;  /* 0x000000032b037810 */ /* 0x000fce0007ffe0ff */
[----:B------:R-:W1:Y:S01]  /*3f10*/  LDC.64 R32, c[0x0][0x388] ;  /* 0x0000e200ff207b82 */ /* 0x000e620000000a00 */
[----:B0-----:R-:W-:-:S05]  /*3f20*/  IMAD.WIDE.U32 R4, R3, 0x4, R4 ;  /* 0x0000000403047825 */ /* 0x001fca00078e0004 */
[----:B------:R-:W2:Y:S04]  /*3f30*/  LDG.E R11, desc[UR16][R4.64+0x4] ;  /* 0x00000410040b7981 */ /* 0x000ea8000c1e1900 */
[----:B------:R-:W3:Y:S04]  /*3f40*/  LDG.E R2, desc[UR16][R4.64] ;  /* 0x0000001004027981 */ /* 0x000ee8000c1e1900 */
[----:B------:R-:W4:Y:S01]  /*3f50*/  LDG.E R24, desc[UR16][R4.64+0x8] ;  /* 0x0000081004187981 */ /* 0x000f22000c1e1900 */
[----:B-1----:R-:W-:-:S05]  /*3f60*/  IMAD.WIDE.U32 R32, R3, 0x4, R32 ;  /* 0x0000000403207825 */ /* 0x002fca00078e0020 */
[----:B-----5:R0:W5:Y:S01]  /*3f70*/  LDG.E R27, desc[UR16][R32.64] ;  /* 0x00000010201b7981 */ /* 0x020162000c1e1900 */
        /* <DEDUP_REMOVED lines=15> */
.L_x_114:
[----:B------:R-:W-:Y:S01]  /*4070*/  FMUL.FTZ R42, R21, R24 ;  /* 0x00000018152a7220 */ /* 0x000fe20000410000 */
[----:B------:R-:W-:-:S03]  /*4080*/  FMUL.FTZ R4, R24, 0.5 ;  /* 0x3f00000018047820 */ /* 0x000fc60000410000 */
[----:B------:R-:W-:-:S04]  /*4090*/  FFMA R3, -R42, R42, R21 ;  /* 0x0000002a2a037223 */ /* 0x000fc80000000115 */
[----:B------:R-:W-:-:S07]  /*40a0*/  FFMA R42, R3, R4, R42 ;  /* 0x00000004032a7223 */ /* 0x000fce000000002a */
.L_x_115:
[----:B------:R-:W-:Y:S05]  /*40b0*/  BSYNC.RECONVERGENT B1 ;  /* 0x0000000000017941 */ /* 0x000fea0003800200 */
.L_x_113:
        /* <DEDUP_REMOVED lines=41> */
.L_x_121:
[----:B------:R-:W-:Y:S05]  /*4350*/  BSYNC.RECONVERGENT B4 ;  /* 0x0000000000047941 */ /* 0x000fea0003800200 */
.L_x_120:
[----:B------:R-:W0:Y:S02]  /*4360*/  F2F.F32.F64 R35, R38 ;  /* 0x0000002600237310 */ /* 0x000e240000301000 */
[-C--:B0-----:R-:W-:Y:S01]  /*4370*/  FMUL R37, R25, R35.reuse ;  /* 0x0000002319257220 */ /* 0x081fe20000400000 */
[-C--:B------:R-:W-:Y:S01]  /*4380*/  FMUL R36, R22, R35.reuse ;  /* 0x0000002316247220 */ /* 0x080fe20000400000 */
[----:B------:R-:W-:-:S07]  /*4390*/  FMUL R35, R2, R35 ;  /* 0x0000002302237220 */ /* 0x000fce0000400000 */
.L_x_119:
[----:B------:R-:W-:Y:S05]  /*43a0*/  BSYNC.RECONVERGENT B2 ;  /* 0x0000000000027941 */ /* 0x000fea0003800200 */
.L_x_118:
        /* <DEDUP_REMOVED lines=15> */
.L_x_123:
[----:B------:R-:W-:Y:S05]  /*44a0*/  BSYNC.RECONVERGENT B2 ;  /* 0x0000000000027941 */ /* 0x000fea0003800200 */
.L_x_122:
        /* <DEDUP_REMOVED lines=25> */
.L_x_125:
[----:B------:R-:W-:Y:S05]  /*4640*/  BSYNC.RECONVERGENT B2 ;  /* 0x0000000000027941 */ /* 0x000fea0003800200 */
.L_x_124:
[----:B------:R-:W-:Y:S01]  /*4650*/  FADD R5, -R15, R4 ;  /* 0x000000040f057221 */ /* 0x000fe20000000100 */
[----:B------:R-:W-:Y:S01]  /*4660*/  FMUL R2, R2, R21 ;  /* 0x0000001502027220 */ /* 0x000fe20000400000 */
[----:B------:R-:W-:Y:S01]  /*4670*/  FADD R27, -R16, R27 ;  /* 0x0000001b101b7221 */ /* 0x000fe20000000100 */
[----:B------:R-:W-:Y:S02]  /*4680*/  FADD R4, -R14, R3 ;  /* 0x000000030e047221 */ /* 0x000fe40000000100 */
[C---:B------:R-:W-:Y:S01]  /*4690*/  FFMA R10, R2.reuse, R5, R10 ;  /* 0x00000005020a7223 */ /* 0x040fe2000000000a */
[C---:B------:R-:W-:Y:S01]  /*46a0*/  FFMA R13, R2.reuse, R27, R13 ;  /* 0x0000001b020d7223 */ /* 0x040fe2000000000d */
[----:B------:R-:W-:-:S07]  /*46b0*/  FFMA R9, R2, R4, R9 ;  /* 0x0000000402097223 */ /* 0x000fce0000000009 */
.L_x_117:
[----:B------:R-:W-:Y:S05]  /*46c0*/  BSYNC.RECONVERGENT B1 ;  /* 0x0000000000017941 */ /* 0x000fea0003800200 */
.L_x_116:
[----:B------:R-:W-:Y:S02]  /*46d0*/  IADD3 R0, PT, PT, R0, 0x2, RZ ;  /* 0x0000000200007810 */ /* 0x000fe40007ffe0ff */
[----:B------:R-:W-:Y:S01]  /*46e0*/  IADD3 R43, PT, PT, R43, 0x6, RZ ;  /* 0x000000062b2b7810 */ /* 0x000fe20007ffe0ff */
[----:B------:R-:W-:Y:S06]  /*46f0*/  @P1 BRA `(.L_x_126) ;  /* 0xfffffff000001947 */ /* 0x000fec000383ffff */
.L_x_84:
[----:B------:R-:W-:Y:S05]  /*4700*/  BSYNC.RECONVERGENT B0 ;  /* 0x0000000000007941 */ /* 0x000fea0003800200 */
.L_x_83:
[----:B------:R-:W0:Y:S01]  /*4710*/  LDC.64 R2, c[0x0][0x3a0] ;  /* 0x0000e800ff027b82 */ /* 0x000e220000000a00 */
[----:B------:R-:W1:Y:S01]  /*4720*/  LDCU UR4, c[0x3][0x1c] ;  /* 0x00c00380ff0477ac */ /* 0x000e620008000800 */
[----:B------:R-:W-:Y:S01]  /*4730*/  FADD R8, R8, R13 ;  /* 0x0000000d08087221 */ /* 0x000fe20000000000 */
[----:B------:R-:W-:Y:S01]  /*4740*/  FADD R7, R7, R10 ;  /* 0x0000000a07077221 */ /* 0x000fe20000000000 */
[----:B------:R-:W-:Y:S01]  /*4750*/  FADD R6, R6, R9 ;  /* 0x0000000906067221 */ /* 0x000fe20000000000 */
[----:B------:R-:W2:Y:S03]  /*4760*/  LDCU.64 UR6, c[0x3][0x20] ;  /* 0x00c00400ff0677ac */ /* 0x000ea60008000a00 */
[----:B------:R-:W1:Y:S01]  /*4770*/  LDC R5, c[0x3][0x8] ;  /* 0x00c00200ff057b82 */ /* 0x000e620000000800 */
[----:B0-----:R-:W-:-:S04]  /*4780*/  IMAD.WIDE R20, R20, 0x4, R2 ;  /* 0x0000000414147825 */ /* 0x001fc800078e0202 */
[C---:B-1----:R-:W-:Y:S01]  /*4790*/  FFMA R3, R5.reuse, UR4, R8 ;  /* 0x0000000405037c23 */ /* 0x042fe20008000008 */
[C---:B--2---:R-:W-:Y:S01]  /*47a0*/  FFMA R7, R5.reuse, UR6, R7 ;  /* 0x0000000605077c23 */ /* 0x044fe20008000007 */
[----:B------:R-:W-:-:S03]  /*47b0*/  FFMA R5, R5, UR7, R6 ;  /* 0x0000000705057c23 */ /* 0x000fc60008000006 */
[----:B------:R-:W-:Y:S04]  /*47c0*/  STG.E desc[UR16][R20.64], R3 ;  /* 0x0000000314007986 */ /* 0x000fe8000c101910 */
[----:B------:R-:W-:Y:S04]  /*47d0*/  STG.E desc[UR16][R20.64+0x4], R7 ;  /* 0x0000040714007986 */ /* 0x000fe8000c101910 */
[----:B------:R-:W-:Y:S01]  /*47e0*/  STG.E desc[UR16][R20.64+0x8], R5 ;  /* 0x0000080514007986 */ /* 0x000fe2000c101910 */
[----:B------:R-:W-:Y:S05]  /*47f0*/  EXIT ;  /* 0x000000000000794d */ /* 0x000fea0003800000 */
        .weak           $__internal_1_$__cuda_sm20_div_rn_f64_full
        .type           $__internal_1_$__cuda_sm20_div_rn_f64_full,@function
        .size           $__internal_1_$__cuda_sm20_div_rn_f64_full,($__internal_2_$__cuda_sm20_sqrt_rn_f32_slowpath - $__internal_1_$__cuda_sm20_div_rn_f64_full)
$__internal_1_$__cuda_sm20_div_rn_f64_full:
[C---:B------:R-:W-:Y:S01]  /*4800*/  FSETP.GEU.AND P0, PT, |R31|.reuse, 1.469367938527859385e-39, PT ;  /* 0x001000001f00780b */ /* 0x040fe20003f0e200 */
[----:B------:R-:W-:Y:S01]  /*4810*/  IMAD.MOV.U32 R23, RZ, RZ, 0x1ca00000 ;  /* 0x1ca00000ff177424 */ /* 0x000fe200078e00ff */
[----:B------:R-:W-:Y:S01]  /*4820*/  LOP3.LUT R28, R31, 0x800fffff, RZ, 0xc0, !PT ;  /* 0x800fffff1f1c7812 */ /* 0x000fe200078ec0ff */
[----:B------:R-:W-:Y:S01]  /*4830*/  BSSY.RECONVERGENT B3, `(.L_x_127) ;  /* 0x0000054000037945 */ /* 0x000fe20003800200 */
[----:B------:R-:W-:Y:S02]  /*4840*/  MOV R36, 0x1 ;  /* 0x0000000100247802 */ /* 0x000fe40000000f00 */
[----:B------:R-:W-:Y:S02]  /*4850*/  LOP3.LUT R29, R28, 0x3ff00000, RZ, 0xfc, !PT ;  /* 0x3ff000001c1d7812 */ /* 0x000fe400078efcff */
[----:B------:R-:W-:Y:S02]  /*4860*/  MOV R28, R30 ;  /* 0x0000001e001c7202 */ /* 0x000fe40000000f00 */
[----:B------:R-:W-:-:S02]  /*4870*/  FSETP.GEU.AND P3, PT, |R33|, 1.469367938527859385e-39, PT ;  /* 0x001000002100780b */ /* 0x000fc40003f6e200 */
[----:B------:R-:W-:Y:S01]  /*4880*/  LOP3.LUT R21, R33, 0x7ff00000, RZ, 0xc0, !PT ;  /* 0x7ff0000021157812 */ /* 0x000fe200078ec0ff */
[----:B------:R-:W-:Y:S01]  /*4890*/  @!P0 DMUL R28, R30, 8.98846567431157953865e+307 ;  /* 0x7fe000001e1c8828 */ /* 0x000fe20000000000 */
[----:B------:R-:W-:-:S04]  /*48a0*/  LOP3.LUT R26, R31, 0x7ff00000, RZ, 0xc0, !PT ;  /* 0x7ff000001f1a7812 */ /* 0x000fc800078ec0ff */
[----:B------:R-:W-:Y:S01]  /*48b0*/  ISETP.GE.U32.AND P2, PT, R21, R26, PT ;  /* 0x0000001a1500720c */ /* 0x000fe20003f46070 */
[----:B------:R-:W0:Y:S03]  /*48c0*/  MUFU.RCP64H R37, R29 ;  /* 0x0000001d00257308 */ /* 0x000e260000001800 */
[----:B------:R-:W-:Y:S02]  /*48d0*/  SEL R35, R23, 0x63400000, !P2 ;  /* 0x6340000017237807 */ /* 0x000fe40005000000 */
[----:B------:R-:W-:Y:S02]  /*48e0*/  @!P3 LOP3.LUT R34, R31, 0x7ff00000, RZ, 0xc0, !PT ;  /* 0x7ff000001f22b812 */ /* 0x000fe400078ec0ff */
[----:B------:R-:W-:Y:S02]  /*48f0*/  LOP3.LUT R35, R35, 0x800fffff, R33, 0xf8, !PT ;  /* 0x800fffff23237812 */ /* 0x000fe400078ef821 */
[----:B------:R-:W-:-:S02]  /*4900*/  @!P3 ISETP.GE.U32.AND P4, PT, R21, R34, PT ;  /* 0x000000221500b20c */ /* 0x000fc40003f86070 */
[----:B------:R-:W-:Y:S02]  /*4910*/  @!P3 MOV R40, RZ ;  /* 0x000000ff0028b202 */ /* 0x000fe40000000f00 */
[----:B------:R-:W-:Y:S01]  /*4920*/  @!P0 LOP3.LUT R26, R29, 0x7ff00000, RZ, 0xc0, !PT ;  /* 0x7ff000001d1a8812 */ /* 0x000fe200078ec0ff */
[----:B0-----:R-:W-:-:S08]  /*4930*/  DFMA R38, R36, -R28, 1 ;  /* 0x3ff000002426742b */ /* 0x001fd0000000081c */
[----:B------:R-:W-:-:S08]  /*4940*/  DFMA R38, R38, R38, R38 ;  /* 0x000000262626722b */ /* 0x000fd00000000026 */
[----:B------:R-:W-:Y:S01]  /*4950*/  DFMA R36, R36, R38, R36 ;  /* 0x000000262424722b */ /* 0x000fe20000000024 */
[----:B------:R-:W-:-:S04]  /*4960*/  @!P3 SEL R39, R23, 0x63400000, !P4 ;  /* 0x634000001727b807 */ /* 0x000fc80006000000 */
[----:B------:R-:W-:-:S03]  /*4970*/  @!P3 LOP3.LUT R34, R39, 0x80000000, R33, 0xf8, !PT ;  /* 0x800000002722b812 */ /* 0x000fc600078ef821 */
[----:B------:R-:W-:Y:S01]  /*4980*/  DFMA R38, R36, -R28, 1 ;  /* 0x3ff000002426742b */ /* 0x000fe2000000081c */
[----:B------:R-:W-:Y:S02]  /*4990*/  @!P3 LOP3.LUT R41, R34, 0x100000, RZ, 0xfc, !PT ;  /* 0x001000002229b812 */ /* 0x000fe400078efcff */
[----:B------:R-:W-:-:S05]  /*49a0*/  MOV R34, R32 ;  /* 0x0000002000227202 */ /* 0x000fca0000000f00 */
[----:B------:R-:W-:Y:S02]  /*49b0*/  DFMA R36, R36, R38, R36 ;  /* 0x000000262424722b */ /* 0x000fe40000000024 */
[----:B------:R-:W-:-:S08]  /*49c0*/  @!P3 DFMA R34, R34, 2, -R40 ;  /* 0x400000002222b82b */ /* 0x000fd00000000828 */
[----:B------:R-:W-:-:S08]  /*49d0*/  DMUL R38, R36, R34 ;  /* 0x0000002224267228 */ /* 0x000fd00000000000 */
[----:B------:R-:W-:-:S08]  /*49e0*/  DFMA R40, R38, -R28, R34 ;  /* 0x8000001c2628722b */ /* 0x000fd00000000022 */
[----:B------:R-:W-:Y:S01]  /*49f0*/  DFMA R40, R36, R40, R38 ;  /* 0x000000282428722b */ /* 0x000fe20000000026 */
[----:B------:R-:W-:Y:S02]  /*4a00*/  MOV R36, R21 ;  /* 0x0000001500247202 */ /* 0x000fe40000000f00 */
[----:B------:R-:W-:Y:S02]  /*4a10*/  @!P3 LOP3.LUT R36, R35, 0x7ff00000, RZ, 0xc0, !PT ;  /* 0x7ff000002324b812 */ /* 0x000fe400078ec0ff */
[----:B------:R-:W-:Y:S02]  /*4a20*/  IADD3 R38, PT, PT, R26, -0x1, RZ ;  /* 0xffffffff1a267810 */ /* 0x000fe40007ffe0ff */
[----:B------:R-:W-:-:S04]  /*4a30*/  IADD3 R37, PT, PT, R36, -0x1, RZ ;  /* 0xffffffff24257810 */ /* 0x000fc80007ffe0ff */
[----:B------:R-:W-:-:S04]  /*4a40*/  ISETP.GT.U32.AND P0, PT, R37, 0x7feffffe, PT ;  /* 0x7feffffe2500780c */ /* 0x000fc80003f04070 */
[----:B------:R-:W-:-:S13]  /*4a50*/  ISETP.GT.U32.OR P0, PT, R38, 0x7feffffe, P0 ;  /* 0x7feffffe2600780c */ /* 0x000fda0000704470 */
[----:B------:R-:W-:Y:S05]  /*4a60*/  @P0 BRA `(.L_x_128) ;  /* 0x00000000006c0947 */ /* 0x000fea0003800000 */
[----:B------:R-:W-:-:S04]  /*4a70*/  LOP3.LUT R26, R31, 0x7ff00000, RZ, 0xc0, !PT ;  /* 0x7ff000001f1a7812 */ /* 0x000fc800078ec0ff */
[CC--:B------:R-:W-:Y:S02]  /*4a80*/  VIADDMNMX R32, R21.reuse, -R26.reuse, 0xb9600000, !PT ;  /* 0xb960000015207446 */ /* 0x0c0fe4000780091a */
[----:B------:R-:W-:Y:S02]  /*4a90*/  ISETP.GE.U32.AND P0, PT, R21, R26, PT ;  /* 0x0000001a1500720c */ /* 0x000fe40003f06070 */
[----:B------:R-:W-:Y:S02]  /*4aa0*/  VIMNMX R32, PT, PT, R32, 0x46a00000, PT ;  /* 0x46a0000020207848 */ /* 0x000fe40003fe0100 */
[----:B------:R-:W-:-:S04]  /*4ab0*/  SEL R23, R23, 0x63400000, !P0 ;  /* 0x6340000017177807 */ /* 0x000fc80004000000 */
[----:B------:R-:W-:Y:S02]  /*4ac0*/  IADD3 R23, PT, PT, -R23, R32, RZ ;  /* 0x0000002017177210 */ /* 0x000fe40007ffe1ff */
[----:B------:R-:W-:Y:S02]  /*4ad0*/  MOV R32, RZ ;  /* 0x000000ff00207202 */ /* 0x000fe40000000f00 */
[----:B------:R-:W-:-:S06]  /*4ae0*/  IADD3 R33, PT, PT, R23, 0x7fe00000, RZ ;  /* 0x7fe0000017217810 */ /* 0x000fcc0007ffe0ff */
[----:B------:R-:W-:-:S10]  /*4af0*/  DMUL R38, R40, R32 ;  /* 0x0000002028267228 */ /* 0x000fd40000000000 */
[----:B------:R-:W-:-:S13]  /*4b00*/  FSETP.GTU.AND P0, PT, |R39|, 1.469367938527859385e-39, PT ;  /* 0x001000002700780b */ /* 0x000fda0003f0c200 */
[----:B------:R-:W-:Y:S05]  /*4b10*/  @P0 BRA `(.L_x_129) ;  /* 0x0000000000940947 */ /* 0x000fea0003800000 */
[----:B------:R-:W-:Y:S01]  /*4b20*/  DFMA R28, R40, -R28, R34 ;  /* 0x8000001c281c722b */ /* 0x000fe20000000022 */
[----:B------:R-:W-:-:S09]  /*4b30*/  MOV R32, RZ ;  /* 0x000000ff00207202 */ /* 0x000fd20000000f00 */
[C---:B------:R-:W-:Y:S02]  /*4b40*/  FSETP.NEU.AND P0, PT, R29.reuse, RZ, PT ;  /* 0x000000ff1d00720b */ /* 0x040fe40003f0d000 */
[----:B------:R-:W-:-:S04]  /*4b50*/  LOP3.LUT R30, R29, 0x80000000, R31, 0x48, !PT ;  /* 0x800000001d1e7812 */ /* 0x000fc800078e481f */
[----:B------:R-:W-:-:S07]  /*4b60*/  LOP3.LUT R33, R30, R33, RZ, 0xfc, !PT ;  /* 0x000000211e217212 */ /* 0x000fce00078efcff */
[----:B------:R-:W-:Y:S05]  /*4b70*/  @!P0 BRA `(.L_x_129) ;  /* 0x00000000007c8947 */ /* 0x000fea0003800000 */
[C---:B------:R-:W-:Y:S02]  /*4b80*/  IADD3 R29, PT, PT, -R23.reuse, RZ, RZ ;  /* 0x000000ff171d7210 */ /* 0x040fe40007ffe1ff */
[----:B------:R-:W-:Y:S02]  /*4b90*/  MOV R28, RZ ;  /* 0x000000ff001c7202 */ /* 0x000fe40000000f00 */
[----:B------:R-:W-:-:S04]  /*4ba0*/  IADD3 R23, PT, PT, -R23, -0x43300000, RZ ;  /* 0xbcd0000017177810 */ /* 0x000fc80007ffe1ff */
[----:B------:R-:W-:Y:S02]  /*4bb0*/  DFMA R28, R38, -R28, R40 ;  /* 0x8000001c261c722b */ /* 0x000fe40000000028 */
[----:B------:R-:W-:-:S08]  /*4bc0*/  DMUL.RP R40, R40, R32 ;  /* 0x0000002028287228 */ /* 0x000fd00000008000 */
[----:B------:R-:W-:Y:S02]  /*4bd0*/  FSETP.NEU.AND P0, PT, |R29|, R23, PT ;  /* 0x000000171d00720b */ /* 0x000fe40003f0d200 */
[----:B------:R-:W-:Y:S02]  /*4be0*/  LOP3.LUT R21, R41, R30, RZ, 0x3c, !PT ;  /* 0x0000001e29157212 */ /* 0x000fe400078e3cff */
[----:B------:R-:W-:Y:S02]  /*4bf0*/  FSEL R38, R40, R38, !P0 ;  /* 0x0000002628267208 */ /* 0x000fe40004000000 */
[----:B------:R-:W-:Y:S01]  /*4c00*/  FSEL R39, R21, R39, !P0 ;  /* 0x0000002715277208 */ /* 0x000fe20004000000 */
[----:B------:R-:W-:Y:S06]  /*4c10*/  BRA `(.L_x_129) ;  /* 0x0000000000547947 */ /* 0x000fec0003800000 */
.L_x_128:
[----:B------:R-:W-:-:S14]  /*4c20*/  DSETP.NAN.AND P0, PT, R32, R32, PT ;  /* 0x000000202000722a */ /* 0x000fdc0003f08000 */
[----:B------:R-:W-:Y:S05]  /*4c30*/  @P0 BRA `(.L_x_130) ;  /* 0x0000000000440947 */ /* 0x000fea0003800000 */
[----:B------:R-:W-:-:S14]  /*4c40*/  DSETP.NAN.AND P0, PT, R30, R30, PT ;  /* 0x0000001e1e00722a */ /* 0x000fdc0003f08000 */
[----:B------:R-:W-:Y:S05]  /*4c50*/  @P0 BRA `(.L_x_131) ;  /* 0x0000000000300947 */ /* 0x000fea0003800000 */
[----:B------:R-:W-:Y:S02]  /*4c60*/  ISETP.NE.AND P0, PT, R36, R26, PT ;  /* 0x0000001a2400720c */ /* 0x000fe40003f05270 */
[----:B------:R-:W-:Y:S02]  /*4c70*/  MOV R38, 0x0 ;  /* 0x0000000000267802 */ /* 0x000fe40000000f00 */
[----:B------:R-:W-:-:S09]  /*4c80*/  MOV R39, 0xfff80000 ;  /* 0xfff8000000277802 */ /* 0x000fd20000000f00 */
[----:B------:R-:W-:Y:S05]  /*4c90*/  @!P0 BRA `(.L_x_129) ;  /* 0x0000000000348947 */ /* 0x000fea0003800000 */
[----:B------:R-:W-:Y:S02]  /*4ca0*/  ISETP.NE.AND P0, PT, R36, 0x7ff00000, PT ;  /* 0x7ff000002400780c */ /* 0x000fe40003f05270 */
[----:B------:R-:W-:Y:S02]  /*4cb0*/  LOP3.LUT R39, R33, 0x80000000, R31, 0x48, !PT ;  /* 0x8000000021277812 */ /* 0x000fe400078e481f */
[----:B------:R-:W-:-:S13]  /*4cc0*/  ISETP.EQ.OR P0, PT, R26, RZ, !P0 ;  /* 0x000000ff1a00720c */ /* 0x000fda0004702670 */
[----:B------:R-:W-:Y:S02]  /*4cd0*/  @P0 LOP3.LUT R21, R39, 0x7ff00000, RZ, 0xfc, !PT ;  /* 0x7ff0000027150812 */ /* 0x000fe400078efcff */
[----:B------:R-:W-:Y:S02]  /*4ce0*/  @!P0 MOV R38, RZ ;  /* 0x000000ff00268202 */ /* 0x000fe40000000f00 */
[----:B------:R-:W-:Y:S02]  /*4cf0*/  @P0 MOV R38, RZ ;  /* 0x000000ff00260202 */ /* 0x000fe40000000f00 */
[----:B------:R-:W-:Y:S01]  /*4d00*/  @P0 MOV R39, R21 ;  /* 0x0000001500270202 */ /* 0x000fe20000000f00 */
[----:B------:R-:W-:Y:S06]  /*4d10*/  BRA `(.L_x_129) ;  /* 0x0000000000147947 */ /* 0x000fec0003800000 */
.L_x_131:
[----:B------:R-:W-:Y:S02]  /*4d20*/  LOP3.LUT R39, R31, 0x80000, RZ, 0xfc, !PT ;  /* 0x000800001f277812 */ /* 0x000fe400078efcff */
[----:B------:R-:W-:Y:S01]  /*4d30*/  MOV R38, R30 ;  /* 0x0000001e00267202 */ /* 0x000fe20000000f00 */
[----:B------:R-:W-:Y:S06]  /*4d40*/  BRA `(.L_x_129) ;  /* 0x0000000000087947 */ /* 0x000fec0003800000 */
.L_x_130:
[----:B------:R-:W-:Y:S02]  /*4d50*/  LOP3.LUT R39, R33, 0x80000, RZ, 0xfc, !PT ;  /* 0x0008000021277812 */ /* 0x000fe400078efcff */
[----:B------:R-:W-:-:S07]  /*4d60*/  MOV R38, R32 ;  /* 0x0000002000267202 */ /* 0x000fce0000000f00 */
.L_x_129:
[----:B------:R-:W-:Y:S05]  /*4d70*/  BSYNC.RECONVERGENT B3 ;  /* 0x0000000000037941 */ /* 0x000fea0003800200 */
.L_x_127:
[----:B------:R-:W-:Y:S01]  /*4d80*/  HFMA2 R29, -RZ, RZ, 0, 0 ;  /* 0x00000000ff1d7431 */ /* 0x000fe200000001ff */
[----:B------:R-:W-:-:S04]  /*4d90*/  MOV R28, R24 ;  /* 0x00000018001c7202 */ /* 0x000fc80000000f00 */
[----:B------:R-:W-:Y:S05]  /*4da0*/  RET.REL.NODEC R28 `(_Z21compute_forces_kernelPfS_S_S_S_i) ;  /* 0xffffffb01c947950 */ /* 0x000fea0003c3ffff */
        .weak           $__internal_2_$__cuda_sm20_sqrt_rn_f32_slowpath
        .type           $__internal_2_$__cuda_sm20_sqrt_rn_f32_slowpath,@function
        .size           $__internal_2_$__cuda_sm20_sqrt_rn_f32_slowpath,($__internal_3_$__cuda_sm3x_div_rn_noftz_f32_slowpath - $__internal_2_$__cuda_sm20_sqrt_rn_f32_slowpath)
$__internal_2_$__cuda_sm20_sqrt_rn_f32_slowpath:
[----:B------:R-:W-:-:S13]  /*4db0*/  LOP3.LUT P0, RZ, R21, 0x7fffffff, RZ, 0xc0, !PT ;  /* 0x7fffffff15ff7812 */ /* 0x000fda000780c0ff */
[----:B------:R-:W-:Y:S01]  /*4dc0*/  @!P0 MOV R26, R21 ;  /* 0x00000015001a8202 */ /* 0x000fe20000000f00 */
[----:B------:R-:W-:Y:S06]  /*4dd0*/  @!P0 BRA `(.L_x_132) ;  /* 0x0000000000408947 */ /* 0x000fec0003800000 */
[----:B------:R-:W-:-:S13]  /*4de0*/  FSETP.GEU.FTZ.AND P0, PT, R21, RZ, PT ;  /* 0x000000ff1500720b */ /* 0x000fda0003f1e000 */
[----:B------:R-:W-:Y:S01]  /*4df0*/  @!P0 IMAD.MOV.U32 R26, RZ, RZ, 0x7fffffff ;  /* 0x7fffffffff1a8424 */ /* 0x000fe200078e00ff */
[----:B------:R-:W-:Y:S06]  /*4e00*/  @!P0 BRA `(.L_x_132) ;  /* 0x0000000000348947 */ /* 0x000fec0003800000 */
[----:B------:R-:W-:-:S13]  /*4e10*/  FSETP.GTU.FTZ.AND P0, PT, |R21|, +INF , PT ;  /* 0x7f8000001500780b */ /* 0x000fda0003f1c200 */
[----:B------:R-:W-:Y:S01]  /*4e20*/  @P0 FADD.FTZ R26, R21, 1 ;  /* 0x3f800000151a0421 */ /* 0x000fe20000010000 */
[----:B------:R-:W-:Y:S06]  /*4e30*/  @P0 BRA `(.L_x_132) ;  /* 0x0000000000280947 */ /* 0x000fec0003800000 */
[----:B------:R-:W-:-:S13]  /*4e40*/  FSETP.NEU.FTZ.AND P0, PT, |R21|, +INF , PT ;  /* 0x7f8000001500780b */ /* 0x000fda0003f1d200 */
[----:B------:R-:W-:-:S04]  /*4e50*/  @P0 FFMA R29, R21, 1.84467440737095516160e+19, RZ ;  /* 0x5f800000151d0823 */ /* 0x000fc800000000ff */
[----:B------:R-:W0:Y:S02]  /*4e60*/  @P0 MUFU.RSQ R30, R29 ;  /* 0x0000001d001e0308 */ /* 0x000e240000001400 */
[----:B0-----:R-:W-:Y:S01]  /*4e70*/  @P0 FMUL.FTZ R28, R29, R30 ;  /* 0x0000001e1d1c0220 */ /* 0x001fe20000410000 */
[----:B------:R-:W-:-:S03]  /*4e80*/  @P0 FMUL.FTZ R23, R30, 0.5 ;  /* 0x3f0000001e170820 */ /* 0x000fc60000410000 */
[----:B------:R-:W-:-:S04]  /*4e90*/  @P0 FADD.FTZ R26, -R28, -RZ ;  /* 0x800000ff1c1a0221 */ /* 0x000fc80000010100 */
[----:B------:R-:W-:Y:S01]  /*4ea0*/  @P0 FFMA R31, R28, R26, R29 ;  /* 0x0000001a1c1f0223 */ /* 0x000fe2000000001d */
[----:B------:R-:W-:-:S03]  /*4eb0*/  @!P0 MOV R26, R21 ;  /* 0x00000015001a8202 */ /* 0x000fc60000000f00 */
[----:B------:R-:W-:-:S04]  /*4ec0*/  @P0 FFMA R23, R31, R23, R28 ;  /* 0x000000171f170223 */ /* 0x000fc8000000001c */
[----:B------:R-:W-:-:S07]  /*4ed0*/  @P0 FMUL.FTZ R26, R23, 2.3283064365386962891e-10 ;  /* 0x2f800000171a0820 */ /* 0x000fce0000410000 */
.L_x_132:
[----:B------:R-:W-:Y:S01]  /*4ee0*/  HFMA2 R29, -RZ, RZ, 0, 0 ;  /* 0x00000000ff1d7431 */ /* 0x000fe200000001ff */
[----:B------:R-:W-:-:S04]  /*4ef0*/  MOV R28, R24 ;  /* 0x00000018001c7202 */ /* 0x000fc80000000f00 */
[----:B------:R-:W-:Y:S05]  /*4f00*/  RET.REL.NODEC R28 `(_Z21compute_forces_kernelPfS_S_S_S_i) ;  /* 0xffffffb01c3c7950 */ /* 0x000fea0003c3ffff */
        .weak           $__internal_3_$__cuda_sm3x_div_rn_noftz_f32_slowpath
        .type           $__internal_3_$__cuda_sm3x_div_rn_noftz_f32_slowpath,@function
        .size           $__internal_3_$__cuda_sm3x_div_rn_noftz_f32_slowpath,(.L_x_167 - $__internal_3_$__cuda_sm3x_div_rn_noftz_f32_slowpath)
$__internal_3_$__cuda_sm3x_div_rn_noftz_f32_slowpath:
[----:B------:R-:W-:Y:S01]  /*4f10*/  SHF.R.U32.HI R23, RZ, 0x17, R28 ;  /* 0x00000017ff177819 */ /* 0x000fe2000001161c */
[----:B------:R-:W-:Y:S01]  /*4f20*/  BSSY.RECONVERGENT B3, `(.L_x_133) ;  /* 0x0000062000037945 */ /* 0x000fe20003800200 */
[----:B------:R-:W-:Y:S02]  /*4f30*/  SHF.R.U32.HI R32, RZ, 0x17, R33 ;  /* 0x00000017ff207819 */ /* 0x000fe40000011621 */
[----:B------:R-:W-:Y:S02]  /*4f40*/  LOP3.LUT R23, R23, 0xff, RZ, 0xc0, !PT ;  /* 0x000000ff17177812 */ /* 0x000fe400078ec0ff */
[----:B------:R-:W-:Y:S02]  /*4f50*/  LOP3.LUT R32, R32, 0xff, RZ, 0xc0, !PT ;  /* 0x000000ff20207812 */ /* 0x000fe400078ec0ff */
[----:B------:R-:W-:Y:S02]  /*4f60*/  IADD3 R21, PT, PT, R23, -0x1, RZ ;  /* 0xffffffff17157810 */ /* 0x000fe40007ffe0ff */
[----:B------:R-:W-:-:S02]  /*4f70*/  IADD3 R26, PT, PT, R32, -0x1, RZ ;  /* 0xffffffff201a7810 */ /* 0x000fc40007ffe0ff */
        /* <DEDUP_REMOVED lines=22> */
[----:B------:R-:W-:Y:S01]  /*50e0*/  @P0 MOV R31, RZ ;  /* 0x000000ff001f0202 */ /* 0x000fe20000000f00 */
[----:B------:R-:W-:Y:S01]  /*50f0*/  @!P0 FFMA R33, R33, 1.84467440737095516160e+19, RZ ;  /* 0x5f80000021218823 */ /* 0x000fe200000000ff */
[----:B------:R-:W-:Y:S01]  /*5100*/  @!P0 MOV R31, 0xffffffc0 ;  /* 0xffffffc0001f8802 */ /* 0x000fe20000000f00 */
[----:B------:R-:W-:-:S03]  /*5110*/  @!P2 FFMA R28, R28, 1.84467440737095516160e+19, RZ ;  /* 0x5f8000001c1ca823 */ /* 0x000fc600000000ff */
[----:B------:R-:W-:-:S07]  /*5120*/  @!P2 IADD3 R31, PT, PT, R31, 0x40, RZ ;  /* 0x000000401f1fa810 */ /* 0x000fce0007ffe0ff */
.L_x_134:
[----:B------:R-:W-:Y:S01]  /*5130*/  LEA R21, R23, 0xc0800000, 0x17 ;  /* 0xc080000017157811 */ /* 0x000fe200078eb8ff */
[----:B------:R-:W-:Y:S01]  /*5140*/  BSSY.RECONVERGENT B4, `(.L_x_139) ;  /* 0x0000036000047945 */ /* 0x000fe20003800200 */
[----:B------:R-:W-:Y:S02]  /*5150*/  IADD3 R32, PT, PT, R32, -0x7f, RZ ;  /* 0xffffff8120207810 */ /* 0x000fe40007ffe0ff */
[----:B------:R-:W-:-:S03]  /*5160*/  IADD3 R34, PT, PT, -R21, R28, RZ ;  /* 0x0000001c15227210 */ /* 0x000fc60007ffe1ff */
[----:B------:R-:W-:Y:S01]  /*5170*/  IMAD R30, R32, -0x800000, R33 ;  /* 0xff800000201e7824 */ /* 0x000fe200078e0221 */
[----:B------:R-:W0:Y:S01]  /*5180*/  MUFU.RCP R26, R34 ;  /* 0x00000022001a7308 */ /* 0x000e220000001000 */
[----:B------:R-:W-:Y:S01]  /*5190*/  FADD.FTZ R29, -R34, -RZ ;  /* 0x800000ff221d7221 */ /* 0x000fe20000010100 */
        /* <DEDUP_REMOVED lines=10> */
[----:B------:R-:W-:-:S04]  /*5240*/  LOP3.LUT R30, R23, 0xff, RZ, 0xc0, !PT ;  /* 0x000000ff171e7812 */ /* 0x000fc800078ec0ff */
[----:B------:R-:W-:-:S04]  /*5250*/  IADD3 R23, PT, PT, R30, R31, RZ ;  /* 0x0000001f1e177210 */ /* 0x000fc80007ffe0ff */
[----:B------:R-:W-:-:S04]  /*5260*/  IADD3 R30, PT, PT, R23, -0x1, RZ ;  /* 0xffffffff171e7810 */ /* 0x000fc80007ffe0ff */
        /* <DEDUP_REMOVED lines=9> */
[CCC-:B------:R-:W-:Y:S01]  /*5300*/  FFMA.RZ R30, R21.reuse, R29.reuse, R26.reuse ;  /* 0x0000001d151e7223 */ /* 0x1c0fe2000000c01a */
[CCC-:B------:R-:W-:Y:S01]  /*5310*/  FFMA.RP R31, R21.reuse, R29.reuse, R26.reuse ;  /* 0x0000001d151f7223 */ /* 0x1c0fe2000000801a */
[----:B------:R-:W-:Y:S01]  /*5320*/  FFMA.RM R26, R21, R29, R26 ;  /* 0x0000001d151a7223 */ /* 0x000fe2000000401a */
[C---:B------:R-:W-:Y:S02]  /*5330*/  IADD3 R21, PT, PT, R23.reuse, 0x20, RZ ;  /* 0x0000002017157810 */ /* 0x040fe40007ffe0ff */
[----:B------:R-:W-:Y:S02]  /*5340*/  LOP3.LUT R30, R30, 0x7fffff, RZ, 0xc0, !PT ;  /* 0x007fffff1e1e7812 */ /* 0x000fe400078ec0ff */
[C---:B------:R-:W-:Y:S02]  /*5350*/  ISETP.NE.AND P3, PT, R23.reuse, RZ, PT ;  /* 0x000000ff1700720c */ /* 0x040fe40003f65270 */
[----:B------:R-:W-:Y:S02]  /*5360*/  LOP3.LUT R30, R30, 0x800000, RZ, 0xfc, !PT ;  /* 0x008000001e1e7812 */ /* 0x000fe400078efcff */
[----:B------:R-:W-:-:S02]  /*5370*/  ISETP.NE.AND P2, PT, R23, RZ, PT ;  /* 0x000000ff1700720c */ /* 0x000fc40003f45270 */
[----:B------:R-:W-:Y:S02]  /*5380*/  IADD3 R23, PT, PT, -R23, RZ, RZ ;  /* 0x000000ff17177210 */ /* 0x000fe40007ffe1ff */
[----:B------:R-:W-:Y:S02]  /*5390*/  SHF.L.U32 R21, R30, R21, RZ ;  /* 0x000000151e157219 */ /* 0x000fe400000006ff */
[----:B------:R-:W-:Y:S02]  /*53a0*/  FSETP.NEU.FTZ.AND P0, PT, R31, R26, PT ;  /* 0x0000001a1f00720b */ /* 0x000fe40003f1d000 */
[----:B------:R-:W-:Y:S02]  /*53b0*/  SEL R23, R23, RZ, P3 ;  /* 0x000000ff17177207 */ /* 0x000fe40001800000 */
[----:B------:R-:W-:Y:S02]  /*53c0*/  ISETP.NE.AND P2, PT, R21, RZ, P2 ;  /* 0x000000ff1500720c */ /* 0x000fe40001745270 */
[----:B------:R-:W-:-:S02]  /*53d0*/  SHF.R.U32.HI R30, RZ, R23, R30 ;  /* 0x00000017ff1e7219 */ /* 0x000fc4000001161e */
[----:B------:R-:W-:Y:S02]  /*53e0*/  PLOP3.LUT P0, PT, P0, P2, PT, 0xf8, 0x8f ;  /* 0x00000000008f781c */ /* 0x000fe40000705f70 */
[----:B------:R-:W-:Y:S02]  /*53f0*/  SHF.R.U32.HI R23, RZ, 0x1, R30 ;  /* 0x00000001ff177819 */ /* 0x000fe4000001161e */
[----:B------:R-:W-:-:S04]  /*5400*/  SEL R26, RZ, 0x1, !P0 ;  /* 0x00000001ff1a7807 */ /* 0x000fc80004000000 */
[----:B------:R-:W-:-:S04]  /*5410*/  LOP3.LUT R21, R26, 0x1, R23, 0xf8, !PT ;  /* 0x000000011a157812 */ /* 0x000fc800078ef817 */
[----:B------:R-:W-:-:S04]  /*5420*/  LOP3.LUT R30, R21, R30, RZ, 0xc0, !PT ;  /* 0x0000001e151e7212 */ /* 0x000fc800078ec0ff */
[----:B------:R-:W-:-:S04]  /*5430*/  IADD3 R23, PT, PT, R23, R30, RZ ;  /* 0x0000001e17177210 */ /* 0x000fc80007ffe0ff */
[----:B------:R-:W-:Y:S01]  /*5440*/  LOP3.LUT R28, R23, R28, RZ, 0xfc, !PT ;  /* 0x0000001c171c7212 */ /* 0x000fe200078efcff */
[----:B------:R-:W-:Y:S06]  /*5450*/  BRA `(.L_x_142) ;  /* 0x0000000000107947 */ /* 0x000fec0003800000 */
.L_x_141:
[----:B------:R-:W-:-:S04]  /*5460*/  LOP3.LUT R28, R28, 0x80000000, RZ, 0xc0, !PT ;  /* 0x800000001c1c7812 */ /* 0x000fc800078ec0ff */
[----:B------:R-:W-:Y:S01]  /*5470*/  LOP3.LUT R28, R28, 0x7f800000, RZ, 0xfc, !PT ;  /* 0x7f8000001c1c7812 */ /* 0x000fe200078efcff */
[----:B------:R-:W-:Y:S06]  /*5480*/  BRA `(.L_x_142) ;  /* 0x0000000000047947 */ /* 0x000fec0003800000 */
.L_x_140:
[----:B------:R-:W-:-:S07]  /*5490*/  LEA R28, R31, R28, 0x17 ;  /* 0x0000001c1f1c7211 */ /* 0x000fce00078eb8ff */
.L_x_142:
[----:B------:R-:W-:Y:S05]  /*54a0*/  BSYNC.RECONVERGENT B4 ;  /* 0x0000000000047941 */ /* 0x000fea0003800200 */
.L_x_139:
[----:B------:R-:W-:Y:S05]  /*54b0*/  BRA `(.L_x_143) ;  /* 0x0000000000207947 */ /* 0x000fea0003800000 */
.L_x_138:
[----:B------:R-:W-:-:S04]  /*54c0*/  LOP3.LUT R28, R28, 0x80000000, R33, 0x48, !PT ;  /* 0x800000001c1c7812 */ /* 0x000fc800078e4821 */
[----:B------:R-:W-:Y:S01]  /*54d0*/  LOP3.LUT R28, R28, 0x7f800000, RZ, 0xfc, !PT ;  /* 0x7f8000001c1c7812 */ /* 0x000fe200078efcff */
[----:B------:R-:W-:Y:S06]  /*54e0*/  BRA `(.L_x_143) ;  /* 0x0000000000147947 */ /* 0x000fec0003800000 */
.L_x_137:
[----:B------:R-:W-:Y:S01]  /*54f0*/  LOP3.LUT R28, R28, 0x80000000, R33, 0x48, !PT ;  /* 0x800000001c1c7812 */ /* 0x000fe200078e4821 */
[----:B------:R-:W-:Y:S06]  /*5500*/  BRA `(.L_x_143) ;  /* 0x00000000000c7947 */ /* 0x000fec0003800000 */
.L_x_136:
[----:B------:R-:W0:Y:S01]  /*5510*/  MUFU.RSQ R28, -QNAN ;  /* 0xffc00000001c7908 */ /* 0x000e220000001400 */
[----:B------:R-:W-:Y:S05]  /*5520*/  BRA `(.L_x_143) ;  /* 0x0000000000047947 */ /* 0x000fea0003800000 */
.L_x_135:
[----:B------:R-:W-:-:S07]  /*5530*/  FADD.FTZ R28, R33, R28 ;  /* 0x0000001c211c7221 */ /* 0x000fce0000010000 */
.L_x_143:
[----:B------:R-:W-:Y:S05]  /*5540*/  BSYNC.RECONVERGENT B3 ;  /* 0x0000000000037941 */ /* 0x000fea0003800200 */
.L_x_133:
[----:B------:R-:W-:Y:S01]  /*5550*/  HFMA2 R29, -RZ, RZ, 0, 0 ;  /* 0x00000000ff1d7431 */ /* 0x000fe200000001ff */
[----:B0-----:R-:W-:Y:S02]  /*5560*/  MOV R21, R28 ;  /* 0x0000001c00157202 */ /* 0x001fe40000000f00 */
[----:B------:R-:W-:-:S04]  /*5570*/  MOV R28, R24 ;  /* 0x00000018001c7202 */ /* 0x000fc80000000f00 */
[----:B------:R-:W-:Y:S05]  /*5580*/  RET.REL.NODEC R28 `(_Z21compute_forces_kernelPfS_S_S_S_i) ;  /* 0xffffffa81c9c7950 */ /* 0x000fea0003c3ffff */
.L_x_144:
        /* <DEDUP_REMOVED lines=15> */
.L_x_167:


//--------------------- .text._Z31compute_density_pressure_kernelPfS_S_i --------------------------
	.section	.text._Z31compute_density_pressure_kernelPfS_S_i,"ax",@progbits
	.align	128
        .global         _Z31compute_density_pressure_kernelPfS_S_i
        .type           _Z31compute_density_pressure_kernelPfS_S_i,@function
        .size           _Z31compute_density_pressure_kernelPfS_S_i,(.L_x_168 - _Z31compute_density_pressure_kernelPfS_S_i)
        .other          _Z31compute_density_pressure_kernelPfS_S_i,@"STO_CUDA_ENTRY STV_DEFAULT"
_Z31compute_density_pressure_kernelPfS_S_i:
.text._Z31compute_density_pressure_kernelPfS_S_i:
        /* <DEDUP_REMOVED lines=9> */
[----:B------:R-:W-:Y:S01]  /*0090*/  UISETP.GE.AND UP0, UPT, UR5, 0x1, UPT ;  /* 0x000000010500788c */ /* 0x000fe2000bf06270 */
[----:B------:R-:W-:Y:S02]  /*00a0*/  IMAD R5, R0, 0x3, RZ ;  /* 0x0000000300057824 */ /* 0x000fe400078e02ff */
[----:B------:R-:W-:Y:S01]  /*00b0*/  HFMA2 R10, -RZ, RZ, 0, 0 ;  /* 0x00000000ff0a7431 */ /* 0x000fe200000001ff */
[----:B------:R-:W1:Y:S01]  /*00c0*/  LDCU.64 UR10, c[0x0][0x358] ;  /* 0x00006b00ff0a77ac */ /* 0x000e620008000a00 */
[----:B0-----:R-:W-:-:S04]  /*00d0*/  IMAD.WIDE R2, R5, 0x4, R2 ;  /* 0x0000000405027825 */ /* 0x001fc800078e0202 */
[----:B-1----:R-:W-:Y:S05]  /*00e0*/  BRA.U !UP0, `(.L_x_145) ;  /* 0x0000000908c47547 */ /* 0x002fea000b800000 */
[----:B------:R-:W0:Y:S01]  /*00f0*/  LDC R9, c[0x3][RZ] ;  /* 0x00c00000ff097b82 */ /* 0x000e220000000800 */
[----:B------:R-:W5:Y:S04]  /*0100*/  LDG.E R4, desc[UR10][R2.64] ;  /* 0x0000000a02047981 */ /* 0x000f68000c1e1900 */
[----:B------:R-:W5:Y:S04]  /*0110*/  LDG.E R5, desc[UR10][R2.64+0x4] ;  /* 0x0000040a02057981 */ /* 0x000f68000c1e1900 */
[----:B------:R1:W5:Y:S01]  /*0120*/  LDG.E R6, desc[UR10][R2.64+0x8] ;  /* 0x0000080a02067981 */ /* 0x000362000c1e1900 */
[----:B------:R-:W-:Y:S01]  /*0130*/  UMOV UR4, 0x54442d18 ;  /* 0x54442d1800047882 */ /* 0x000fe20000000000 */
[----:B------:R-:W-:Y:S01]  /*0140*/  UMOV UR5, 0x406921fb ;  /* 0x406921fb00057882 */ /* 0x000fe20000000000 */
[----:B------:R-:W-:-:S02]  /*0150*/  IMAD.MOV.U32 R10, RZ, RZ, 0x1 ;  /* 0x00000001ff0a7424 */ /* 0x000fc400078e00ff */
[----:B0-----:R-:W-:-:S04]  /*0160*/  FMUL R7, R9, R9 ;  /* 0x0000000909077220 */ /* 0x001fc80000400000 */
[----:B------:R-:W-:-:S04]  /*0170*/  FMUL R8, R7, R7 ;  /* 0x0000000707087220 */ /* 0x000fc80000400000 */
[----:B------:R-:W-:-:S04]  /*0180*/  FMUL R8, R7, R8 ;  /* 0x0000000807087220 */ /* 0x000fc80000400000 */
[----:B------:R-:W-:-:S04]  /*0190*/  FMUL R8, R7, R8 ;  /* 0x0000000807087220 */ /* 0x000fc80000400000 */
[----:B------:R-:W-:-:S04]  /*01a0*/  FMUL R12, R8, R9 ;  /* 0x00000009080c7220 */ /* 0x000fc80000400000 */
[----:B------:R-:W0:Y:S02]  /*01b0*/  F2F.F64.F32 R8, R12 ;  /* 0x0000000c00087310 */ /* 0x000e240000201800 */
[----:B0-----:R-:W-:-:S06]  /*01c0*/  DMUL R8, R8, UR4 ;  /* 0x0000000408087c28 */ /* 0x001fcc0008000000 */
[----:B------:R-:W1:Y:S02]  /*01d0*/  MUFU.RCP64H R11, R9 ;  /* 0x00000009000b7308 */ /* 0x000e640000001800 */
[----:B-1----:R-:W-:-:S08]  /*01e0*/  DFMA R2, -R8, R10, 1 ;  /* 0x3ff000000802742b */ /* 0x002fd0000000010a */
        /* <DEDUP_REMOVED lines=10> */
[----:B------:R-:W-:-:S07]  /*0290*/  MOV R12, 0x2b0 ;  /* 0x000002b0000c7802 */ /* 0x000fce0000000f00 */
[----:B-----5:R-:W-:Y:S05]  /*02a0*/  CALL.REL.NOINC `($__internal_4_$__cuda_sm20_div_rn_f64_full) ;  /* 0x0000000800807944 */ /* 0x020fea0003c00000 */
.L_x_146:
[----:B------:R-:W0:Y:S01]  /*02b0*/  LDCU UR8, c[0x0][0x398] ;  /* 0x00007300ff0877ac */ /* 0x000e220008000800 */
[----:B------:R-:W-:Y:S01]  /*02c0*/  MOV R10, RZ ;  /* 0x000000ff000a7202 */ /* 0x000fe20000000f00 */
[----:B------:R-:W-:Y:S01]  /*02d0*/  UMOV UR4, URZ ;  /* 0x000000ff00047c82 */ /* 0x000fe20008000000 */
[----:B0-----:R-:W-:Y:S02]  /*02e0*/  UISETP.GE.U32.AND UP0, UPT, UR8, 0x4, UPT ;  /* 0x000000040800788c */ /* 0x001fe4000bf06070 */
[----:B------:R-:W-:-:S07]  /*02f0*/  ULOP3.LUT UR9, UR8, 0x3, URZ, 0xc0, !UPT ;  /* 0x0000000308097892 */ /* 0x000fce000f8ec0ff */
[----:B------:R-:W-:Y:S05]  /*0300*/  BRA.U !UP0, `(.L_x_147) ;  /* 0x00000005089c7547 */ /* 0x000fea000b800000 */
[----:B------:R-:W0:Y:S01]  /*0310*/  LDCU.64 UR6, c[0x0][0x380] ;  /* 0x00007000ff0677ac */ /* 0x000e220008000a00 */
[----:B------:R-:W-:Y:S01]  /*0320*/  IMAD.MOV.U32 R10, RZ, RZ, RZ ;  /* 0x000000ffff0a7224 */ /* 0x000fe200078e00ff */
[----:B------:R-:W-:Y:S01]  /*0330*/  ULOP3.LUT UR4, UR8, 0x7ffffffc, URZ, 0xc0, !UPT ;  /* 0x7ffffffc08047892 */ /* 0x000fe2000f8ec0ff */
[----:B------:R-:W1:Y:S01]  /*0340*/  LDCU UR13, c[0x3][0x8] ;  /* 0x00c00100ff0d77ac */ /* 0x000e620008000800 */
[----:B------:R-:W2:Y:S01]  /*0350*/  LDCU UR12, c[0x3][0x4] ;  /* 0x00c00080ff0c77ac */ /* 0x000ea20008000800 */
[----:B0-----:R-:W-:-:S04]  /*0360*/  UIADD3 UR5, UP0, UPT, UR6, 0x18, URZ ;  /* 0x0000001806057890 */ /* 0x001fc8000ff1e0ff */
[----:B------:R-:W-:Y:S02]  /*0370*/  UIADD3.X UR6, UPT, UPT, URZ, UR7, URZ, UP0, !UPT ;  /* 0x00000007ff067290 */ /* 0x000fe400087fe4ff */
[----:B------:R-:W-:Y:S01]  /*0380*/  MOV R8, UR5 ;  /* 0x0000000500087c02 */ /* 0x000fe20008000f00 */
[----:B------:R-:W-:-:S03]  /*0390*/  UIADD3 UR7, UPT, UPT, -UR4, URZ, URZ ;  /* 0x000000ff04077290 */ /* 0x000fc6000fffe1ff */
[----:B-12---:R-:W-:-:S09]  /*03a0*/  IMAD.U32 R9, RZ, RZ, UR6 ;  /* 0x00000006ff097e24 */ /* 0x006fd2000f8e00ff */
.L_x_156:
[----:B------:R-:W2:Y:S04]  /*03b0*/  LDG.E R12, desc[UR10][R8.64+-0x14] ;  /* 0xffffec0a080c7981 */ /* 0x000ea8000c1e1900 */
[----:B------:R-:W3:Y:S04]  /*03c0*/  LDG.E R19, desc[UR10][R8.64+-0x18] ;  /* 0xffffe80a08137981 */ /* 0x000ee8000c1e1900 */
[----:B------:R-:W4:Y:S04]  /*03d0*/  LDG.E R17, desc[UR10][R8.64+-0x10] ;  /* 0xfffff00a08117981 */ /* 0x000f28000c1e1900 */
        /* <DEDUP_REMOVED lines=8> */
[----:B------:R-:W4:Y:S01]  /*0460*/  LDG.E R13, desc[UR10][R8.64+0x14] ;  /* 0x0000140a080d7981 */ /* 0x000f22000c1e1900 */
[----:B------:R-:W-:Y:S01]  /*0470*/  UIADD3 UR7, UPT, UPT, UR7, 0x4, URZ ;  /* 0x0000000407077890 */ /* 0x000fe2000fffe0ff */
[----:B------:R-:W-:Y:S03]  /*0480*/  BSSY.RECONVERGENT B0, `(.L_x_148) ;  /* 0x0000028000007945 */ /* 0x000fe60003800200 */
[----:B------:R-:W-:Y:S01]  /*0490*/  UISETP.NE.AND UP0, UPT, UR7, URZ, UPT ;  /* 0x000000ff0700728c */ /* 0x000fe2000bf05270 */
[----:B--2--5:R-:W-:Y:S01]  /*04a0*/  FADD R18, R5, -R12 ;  /* 0x8000000c05127221 */ /* 0x024fe20000000000 */
[----:B---3--:R-:W-:-:S03]  /*04b0*/  FADD R12, R4, -R19 ;  /* 0x80000013040c7221 */ /* 0x008fc60000000000 */
[----:B------:R-:W-:Y:S01]  /*04c0*/  FMUL R19, R18, R18 ;  /* 0x0000001212137220 */ /* 0x000fe20000400000 */
[----:B----4-:R-:W-:-:S03]  /*04d0*/  FADD R17, R6, -R17 ;  /* 0x8000001106117221 */ /* 0x010fc60000000000 */
[----:B------:R-:W-:-:S04]  /*04e0*/  FFMA R12, R12, R12, R19 ;  /* 0x0000000c0c0c7223 */ /* 0x000fc80000000013 */
[----:B------:R-:W-:Y:S01]  /*04f0*/  FFMA R18, R17, R17, R12 ;  /* 0x0000001111127223 */ /* 0x000fe2000000000c */
[C---:B------:R-:W-:Y:S01]  /*0500*/  FADD R20, R5.reuse, -R14 ;  /* 0x8000000e05147221 */ /* 0x040fe20000000000 */
[----:B------:R-:W-:-:S03]  /*0510*/  FADD R22, R5, -R16 ;  /* 0x8000001005167221 */ /* 0x000fc60000000000 */
[----:B------:R-:W-:Y:S01]  /*0520*/  FSETP.GEU.AND P3, PT, R18, UR12, PT ;  /* 0x0000000c12007c0b */ /* 0x000fe2000bf6e000 */
[----:B------:R-:W-:Y:S01]  /*0530*/  FADD R24, R5, -R24 ;  /* 0x8000001805187221 */ /* 0x000fe20000000000 */
[----:B------:R-:W-:Y:S01]  /*0540*/  FADD R14, R4, -R21 ;  /* 0x80000015040e7221 */ /* 0x000fe20000000000 */
[----:B------:R-:W-:Y:S02]  /*0550*/  FMUL R21, R20, R20 ;  /* 0x0000001414157220 */ /* 0x000fe40000400000 */
[----:B------:R-:W-:Y:S01]  /*0560*/  FMUL R24, R24, R24 ;  /* 0x0000001818187220 */ /* 0x000fe20000400000 */
[----:B------:R-:W-:Y:S01]  /*0570*/  FADD R16, R4, -R23 ;  /* 0x8000001704107221 */ /* 0x000fe20000000000 */
[----:B------:R-:W-:Y:S01]  /*0580*/  FMUL R23, R22, R22 ;  /* 0x0000001616177220 */ /* 0x000fe20000400000 */
[----:B------:R-:W-:Y:S01]  /*0590*/  FADD R25, R4, -R25 ;  /* 0x8000001904197221 */ /* 0x000fe20000000000 */
[----:B------:R-:W-:Y:S02]  /*05a0*/  FFMA R14, R14, R14, R21 ;  /* 0x0000000e0e0e7223 */ /* 0x000fe40000000015 */
[----:B------:R-:W-:Y:S01]  /*05b0*/  FFMA R16, R16, R16, R23 ;  /* 0x0000001010107223 */ /* 0x000fe20000000017 */
[C---:B------:R-:W-:Y:S01]  /*05c0*/  FADD R15, R6.reuse, -R15 ;  /* 0x8000000f060f7221 */ /* 0x040fe20000000000 */
[----:B------:R-:W-:Y:S01]  /*05d0*/  FFMA R24, R25, R25, R24 ;  /* 0x0000001919187223 */ /* 0x000fe20000000018 */
[----:B------:R-:W-:-:S02]  /*05e0*/  FADD R11, R6, -R11 ;  /* 0x8000000b060b7221 */ /* 0x000fc40000000000 */
[----:B------:R-:W-:Y:S01]  /*05f0*/  FFMA R20, R15, R15, R14 ;  /* 0x0000000f0f147223 */ /* 0x000fe2000000000e */
[----:B------:R-:W-:Y:S01]  /*0600*/  FADD R13, R6, -R13 ;  /* 0x8000000d060d7221 */ /* 0x000fe20000000000 */
[----:B------:R-:W-:-:S03]  /*0610*/  FFMA R14, R11, R11, R16 ;  /* 0x0000000b0b0e7223 */ /* 0x000fc60000000010 */
[----:B------:R-:W-:Y:S01]  /*0620*/  FFMA R12, R13, R13, R24 ;  /* 0x0000000d0d0c7223 */ /* 0x000fe20000000018 */
[----:B------:R-:W-:Y:S02]  /*0630*/  FSETP.GEU.AND P0, PT, R20, UR12, PT ;  /* 0x0000000c14007c0b */ /* 0x000fe4000bf0e000 */
[----:B------:R-:W-:Y:S02]  /*0640*/  FSETP.GEU.AND P1, PT, R14, UR12, PT ;  /* 0x0000000c0e007c0b */ /* 0x000fe4000bf2e000 */
[----:B------:R-:W-:Y:S01]  /*0650*/  FSETP.GEU.AND P2, PT, R12, UR12, PT ;  /* 0x0000000c0c007c0b */ /* 0x000fe2000bf4e000 */
[----:B------:R-:W-:-:S12]  /*0660*/  @P3 BRA `(.L_x_149) ;  /* 0x0000000000243947 */ /* 0x000fd80003800000 */
[----:B------:R-:W-:Y:S02]  /*0670*/  FSETP.GE.AND P3, PT, R18, R7, PT ;  /* 0x000000071200720b */ /* 0x000fe40003f66000 */
[----:B------:R-:W-:-:S11]  /*0680*/  MOV R11, RZ ;  /* 0x000000ff000b7202 */ /* 0x000fd60000000f00 */
[----:B------:R-:W-:-:S06]  /*0690*/  @!P3 FADD R16, R7, -R18 ;  /* 0x800000120710b221 */ /* 0x000fcc0000000000 */
[----:B------:R-:W0:Y:S02]  /*06a0*/  @!P3 F2F.F64.F32 R16, R16 ;  /* 0x000000100010b310 */ /* 0x000e240000201800 */
[----:B0-----:R-:W-:-:S08]  /*06b0*/  @!P3 DMUL R18, R16, R2 ;  /* 0x000000021012b228 */ /* 0x001fd00000000000 */
[----:B------:R-:W-:-:S08]  /*06c0*/  @!P3 DMUL R18, R16, R18 ;  /* 0x000000121012b228 */ /* 0x000fd00000000000 */
[----:B------:R-:W-:-:S06]  /*06d0*/  @!P3 DMUL R18, R16, R18 ;  /* 0x000000121012b228 */ /* 0x000fcc0000000000 */
[----:B------:R-:W0:Y:S02]  /*06e0*/  @!P3 F2F.F32.F64 R11, R18 ;  /* 0x00000012000bb310 */ /* 0x000e240000301000 */
[----:B0-----:R-:W-:-:S07]  /*06f0*/  FFMA R10, R11, UR13, R10 ;  /* 0x0000000d0b0a7c23 */ /* 0x001fce000800000a */
.L_x_149:
[----:B------:R-:W-:Y:S05]  /*0700*/  BSYNC.RECONVERGENT B0 ;  /* 0x0000000000007941 */ /* 0x000fea0003800200 */
.L_x_148:
[----:B------:R-:W-:Y:S04]  /*0710*/  BSSY.RECONVERGENT B0, `(.L_x_150) ;  /* 0x000000b000007945 */ /* 0x000fe80003800200 */
[----:B------:R-:W-:Y:S05]  /*0720*/  @P0 BRA `(.L_x_151) ;  /* 0x0000000000240947 */ /* 0x000fea0003800000 */
[----:B------:R-:W-:Y:S01]  /*0730*/  FSETP.GE.AND P0, PT, R20, R7, PT ;  /* 0x000000071400720b */ /* 0x000fe20003f06000 */
[----:B------:R-:W-:-:S12]  /*0740*/  IMAD.MOV.U32 R11, RZ, RZ, RZ ;  /* 0x000000ffff0b7224 */ /* 0x000fd800078e00ff */
[----:B------:R-:W-:-:S06]  /*0750*/  @!P0 FADD R16, R7, -R20 ;  /* 0x8000001407108221 */ /* 0x000fcc0000000000 */
[----:B------:R-:W0:Y:S02]  /*0760*/  @!P0 F2F.F64.F32 R16, R16 ;  /* 0x0000001000108310 */ /* 0x000e240000201800 */
[----:B0-----:R-:W-:-:S08]  /*0770*/  @!P0 DMUL R18, R16, R2 ;  /* 0x0000000210128228 */ /* 0x001fd00000000000 */
[----:B------:R-:W-:-:S08]  /*0780*/  @!P0 DMUL R18, R16, R18 ;  /* 0x0000001210128228 */ /* 0x000fd00000000000 */
[----:B------:R-:W-:-:S06]  /*0790*/  @!P0 DMUL R18, R16, R18 ;  /* 0x0000001210128228 */ /* 0x000fcc0000000000 */
[----:B------:R-:W0:Y:S02]  /*07a0*/  @!P0 F2F.F32.F64 R11, R18 ;  /* 0x00000012000b8310 */ /* 0x000e240000301000 */
[----:B0-----:R-:W-:-:S07]  /*07b0*/  FFMA R10, R11, UR13, R10 ;  /* 0x0000000d0b0a7c23 */ /* 0x001fce000800000a */
.L_x_151:
[----:B------:R-:W-:Y:S05]  /*07c0*/  BSYNC.RECONVERGENT B0 ;  /* 0x0000000000007941 */ /* 0x000fea0003800200 */
.L_x_150:
[----:B------:R-:W-:Y:S04]  /*07d0*/  BSSY.RECONVERGENT B0, `(.L_x_152) ;  /* 0x000000b000007945 */ /* 0x000fe80003800200 */
[----:B------:R-:W-:Y:S05]  /*07e0*/  @P1 BRA `(.L_x_153) ;  /* 0x0000000000241947 */ /* 0x000fea0003800000 */
        /* <DEDUP_REMOVED lines=9> */
.L_x_153:
[----:B------:R-:W-:Y:S05]  /*0880*/  BSYNC.RECONVERGENT B0 ;  /* 0x0000000000007941 */ /* 0x000fea0003800200 */
.L_x_152:
        /* <DEDUP_REMOVED lines=11> */
.L_x_155:
[----:B------:R-:W-:Y:S05]  /*0940*/  BSYNC.RECONVERGENT B0 ;  /* 0x0000000000007941 */ /* 0x000fea0003800200 */
.L_x_154:
[----:B------:R-:W-:-:S04]  /*0950*/  IADD3 R8, P0, PT, R8, 0x30, RZ ;  /* 0x0000003008087810 */ /* 0x000fc80007f1e0ff */
[----:B------:R-:W-:Y:S01]  /*0960*/  IADD3.X R9, PT, PT, RZ, R9, RZ, P0, !PT ;  /* 0x00000009ff097210 */ /* 0x000fe200007fe4ff */
[----:B------:R-:W-:Y:S08]  /*0970*/  BRA.U UP0, `(.L_x_156) ;  /* 0xfffffff9008c7547 */ /* 0x000ff0000b83ffff */
.L_x_147:
[----:B------:R-:W-:-:S09]  /*0980*/  UISETP.NE.AND UP0, UPT, UR9, URZ, UPT ;  /* 0x000000ff0900728c */ /* 0x000fd2000bf05270 */
[----:B------:R-:W-:Y:S05]  /*0990*/  BRA.U !UP0, `(.L_x_145) ;  /* 0x0000000108987547 */ /* 0x000fea000b800000 */
[----:B------:R-:W0:Y:S01]  /*09a0*/  LDCU.64 UR6, c[0x0][0x380] ;  /* 0x00007000ff0677ac */ /* 0x000e220008000a00 */
[----:B------:R-:W-:Y:S01]  /*09b0*/  UIMAD UR5, UR4, 0x3, URZ ;  /* 0x00000003040578a4 */ /* 0x000fe2000f8e02ff */
[----:B------:R-:W1:Y:S01]  /*09c0*/  LDCU UR13, c[0x3][0x8] ;  /* 0x00c00100ff0d77ac */ /* 0x000e620008000800 */
[----:B------:R-:W2:Y:S02]  /*09d0*/  LDCU UR12, c[0x3][0x4] ;  /* 0x00c00080ff0c77ac */ /* 0x000ea40008000800 */
[----:B0-----:R-:W-:Y:S02]  /*09e0*/  UIMAD.WIDE.U32 UR6, UR5, 0x4, UR6 ;  /* 0x00000004050678a5 */ /* 0x001fe4000f8e0006 */
[----:B------:R-:W-:Y:S02]  /*09f0*/  UIADD3 UR5, UPT, UPT, -UR9, URZ, URZ ;  /* 0x000000ff09057290 */ /* 0x000fe4000fffe1ff */
[----:B------:R-:W-:-:S04]  /*0a00*/  UIADD3 UR8, UP0, UPT, UR6, 0x4, URZ ;  /* 0x0000000406087890 */ /* 0x000fc8000ff1e0ff */
[----:B------:R-:W-:Y:S02]  /*0a10*/  UIADD3.X UR6, UPT, UPT, URZ, UR7, URZ, UP0, !UPT ;  /* 0x00000007ff067290 */ /* 0x000fe400087fe4ff */
[----:B------:R-:W-:-:S04]  /*0a20*/  IMAD.U32 R16, RZ, RZ, UR8 ;  /* 0x00000008ff107e24 */ /* 0x000fc8000f8e00ff */
[----:B-12---:R-:W-:-:S07]  /*0a30*/  MOV R9, UR6 ;  /* 0x0000000600097c02 */ /* 0x006fce0008000f00 */
.L_x_159:
[----:B------:R-:W-:-:S05]  /*0a40*/  IMAD.MOV.U32 R8, RZ, RZ, R16 ;  /* 0x000000ffff087224 */ /* 0x000fca00078e0010 */
[----:B------:R-:W2:Y:S04]  /*0a50*/  LDG.E R12, desc[UR10][R8.64] ;  /* 0x0000000a080c7981 */ /* 0x000ea8000c1e1900 */
[----:B------:R-:W3:Y:S04]  /*0a60*/  LDG.E R11, desc[UR10][R8.64+-0x4] ;  /* 0xfffffc0a080b7981 */ /* 0x000ee8000c1e1900 */
[----:B------:R-:W4:Y:S01]  /*0a70*/  LDG.E R13, desc[UR10][R8.64+0x4] ;  /* 0x0000040a080d7981 */ /* 0x000f22000c1e1900 */
[----:B------:R-:W-:Y:S01]  /*0a80*/  UIADD3 UR5, UPT, UPT, UR5, 0x1, URZ ;  /* 0x0000000105057890 */ /* 0x000fe2000fffe0ff */
[----:B------:R-:W-:Y:S01]  /*0a90*/  BSSY.RECONVERGENT B0, `(.L_x_157) ;  /* 0x0000014000007945 */ /* 0x000fe20003800200 */
[----:B------:R-:W-:-:S02]  /*0aa0*/  IADD3 R16, P1, PT, R8, 0xc, RZ ;  /* 0x0000000c08107810 */ /* 0x000fc40007f3e0ff */
[----:B------:R-:W-:Y:S01]  /*0ab0*/  UISETP.NE.AND UP0, UPT, UR5, URZ, UPT ;  /* 0x000000ff0500728c */ /* 0x000fe2000bf05270 */
[----:B--2--5:R-:W-:Y:S01]  /*0ac0*/  FADD R12, R5, -R12 ;  /* 0x8000000c050c7221 */ /* 0x024fe20000000000 */
[----:B---3--:R-:W-:-:S03]  /*0ad0*/  FADD R11, R4, -R11 ;  /* 0x8000000b040b7221 */ /* 0x008fc60000000000 */
[----:B------:R-:W-:Y:S01]  /*0ae0*/  FMUL R12, R12, R12 ;  /* 0x0000000c0c0c7220 */ /* 0x000fe20000400000 */
[----:B----4-:R-:W-:-:S03]  /*0af0*/  FADD R13, R6, -R13 ;  /* 0x8000000d060d7221 */ /* 0x010fc60000000000 */
[----:B------:R-:W-:-:S04]  /*0b00*/  FFMA R12, R11, R11, R12 ;  /* 0x0000000b0b0c7223 */ /* 0x000fc8000000000c */
[----:B------:R-:W-:-:S05]  /*0b10*/  FFMA R12, R13, R13, R12 ;  /* 0x0000000d0d0c7223 */ /* 0x000fca000000000c */
[----:B------:R-:W-:-:S13]  /*0b20*/  FSETP.GEU.AND P0, PT, R12, UR12, PT ;  /* 0x0000000c0c007c0b */ /* 0x000fda000bf0e000 */
        /* <DEDUP_REMOVED lines=10> */
.L_x_158:
[----:B------:R-:W-:Y:S05]  /*0bd0*/  BSYNC.RECONVERGENT B0 ;  /* 0x0000000000007941 */ /* 0x000fea0003800200 */
.L_x_157:
[----:B------:R-:W-:Y:S01]  /*0be0*/  IMAD.X R9, RZ, RZ, R9, P1 ;  /* 0x000000ffff097224 */ /* 0x000fe200008e0609 */
[----:B------:R-:W-:Y:S06]  /*0bf0*/  BRA.U UP0, `(.L_x_159) ;  /* 0xfffffffd00907547 */ /* 0x000fec000b83ffff */
.L_x_145:
[----:B------:R-:W0:Y:S01]  /*0c00*/  LDC.64 R2, c[0x0][0x388] ;  /* 0x0000e200ff027b82 */ /* 0x000e220000000a00 */
[----:B------:R-:W1:Y:S01]  /*0c10*/  LDCU UR6, c[0x3][0xc] ;  /* 0x00c00180ff0677ac */ /* 0x000e620008000800 */
[----:B------:R-:W2:Y:S06]  /*0c20*/  LDCU UR7, c[0x3][0x10] ;  /* 0x00c00200ff0777ac */ /* 0x000eac0008000800 */
[----:B-----5:R-:W3:Y:S01]  /*0c30*/  LDC.64 R4, c[0x0][0x390] ;  /* 0x0000e400ff047b82 */ /* 0x020ee20000000a00 */
[----:B-1----:R-:W-:-:S04]  /*0c40*/  FADD R6, R10, -UR6 ;  /* 0x800000060a067e21 */ /* 0x002fc80008000000 */
[----:B--2---:R-:W-:Y:S01]  /*0c50*/  FMUL R7, R6, UR7 ;  /* 0x0000000706077c20 */ /* 0x004fe20008400000 */
[----:B0-----:R-:W-:-:S05]  /*0c60*/  IMAD.WIDE R2, R0, 0x4, R2 ;  /* 0x0000000400027825 */ /* 0x001fca00078e0202 */
[----:B------:R-:W-:Y:S01]  /*0c70*/  STG.E desc[UR10][R2.64], R10 ;  /* 0x0000000a02007986 */ /* 0x000fe2000c10190a */
[----:B---3--:R-:W-:-:S05]  /*0c80*/  IMAD.WIDE R4, R0, 0x4, R4 ;  /* 0x0000000400047825 */ /* 0x008fca00078e0204 */
[----:B------:R-:W-:Y:S01]  /*0c90*/  STG.E desc[UR10][R4.64], R7 ;  /* 0x0000000704007986 */ /* 0x000fe2000c10190a */
[----:B------:R-:W-:Y:S05]  /*0ca0*/  EXIT ;  /* 0x000000000000794d */ /* 0x000fea0003800000 */
        .weak           $__internal_4_$__cuda_sm20_div_rn_f64_full
        .type           $__internal_4_$__cuda_sm20_div_rn_f64_full,@function
        .size           $__internal_4_$__cuda_sm20_div_rn_f64_full,(.L_x_168 - $__internal_4_$__cuda_sm20_div_rn_f64_full)
$__internal_4_$__cuda_sm20_div_rn_f64_full:
[C---:B------:R-:W-:Y:S01]  /*0cb0*/  FSETP.GEU.AND P0, PT, |R9|.reuse, 1.469367938527859385e-39, PT ;  /* 0x001000000900780b */ /* 0x040fe20003f0e200 */
[----:B------:R-:W-:Y:S01]  /*0cc0*/  IMAD.MOV.U32 R11, RZ, RZ, R9 ;  /* 0x000000ffff0b7224 */ /* 0x000fe200078e0009 */
[C---:B------:R-:W-:Y:S01]  /*0cd0*/  LOP3.LUT R2, R9.reuse, 0x800fffff, RZ, 0xc0, !PT ;  /* 0x800fffff09027812 */ /* 0x040fe200078ec0ff */
[----:B------:R-:W-:Y:S01]  /*0ce0*/  IMAD.MOV.U32 R14, RZ, RZ, 0x1 ;  /* 0x00000001ff0e7424 */ /* 0x000fe200078e00ff */
[-C--:B------:R-:W-:Y:S02]  /*0cf0*/  MOV R10, R8.reuse ;  /* 0x00000008000a7202 */ /* 0x080fe40000000f00 */
[----:B------:R-:W-:Y:S02]  /*0d00*/  LOP3.LUT R3, R2, 0x3ff00000, RZ, 0xfc, !PT ;  /* 0x3ff0000002037812 */ /* 0x000fe400078efcff */
[----:B------:R-:W-:Y:S02]  /*0d10*/  MOV R2, R8 ;  /* 0x0000000800027202 */ /* 0x000fe40000000f00 */
[----:B------:R-:W-:-:S02]  /*0d20*/  LOP3.LUT R18, R9, 0x7ff00000, RZ, 0xc0, !PT ;  /* 0x7ff0000009127812 */ /* 0x000fc400078ec0ff */
[----:B------:R-:W-:Y:S01]  /*0d30*/  MOV R13, 0x1ca00000 ;  /* 0x1ca00000000d7802 */ /* 0x000fe20000000f00 */
[----:B------:R-:W-:Y:S01]  /*0d40*/  @!P0 DMUL R2, R10, 8.98846567431157953865e+307 ;  /* 0x7fe000000a028828 */ /* 0x000fe20000000000 */
[----:B------:R-:W-:Y:S01]  /*0d50*/  ISETP.LE.U32.AND P1, PT, R18, 0x40700000, PT ;  /* 0x407000001200780c */ /* 0x000fe20003f23070 */
[----:B------:R-:W-:Y:S01]  /*0d60*/  IMAD.MOV.U32 R20, RZ, RZ, R18 ;  /* 0x000000ffff147224 */ /* 0x000fe200078e0012 */
[----:B------:R-:W-:-:S03]  /*0d70*/  MOV R21, 0x40700000 ;  /* 0x4070000000157802 */ /* 0x000fc60000000f00 */
[----:B------:R-:W0:Y:S01]  /*0d80*/  MUFU.RCP64H R15, R3 ;  /* 0x00000003000f7308 */ /* 0x000e220000001800 */
[----:B------:R-:W-:-:S03]  /*0d90*/  IADD3 R22, PT, PT, R21, -0x1, RZ ;  /* 0xffffffff15167810 */ /* 0x000fc60007ffe0ff */
[----:B------:R-:W-:Y:S02]  /*0da0*/  @!P0 LOP3.LUT R20, R3, 0x7ff00000, RZ, 0xc0, !PT ;  /* 0x7ff0000003148812 */ /* 0x000fe400078ec0ff */
[----:B------:R-:W-:-:S03]  /*0db0*/  ISETP.GT.U32.AND P0, PT, R22, 0x7feffffe, PT ;  /* 0x7feffffe1600780c */ /* 0x000fc60003f04070 */
[----:B------:R-:W-:-:S05]  /*0dc0*/  VIADD R22, R20, 0xffffffff ;  /* 0xffffffff14167836 */ /* 0x000fca0000000000 */
[----:B------:R-:W-:Y:S01]  /*0dd0*/  ISETP.GT.U32.OR P0, PT, R22, 0x7feffffe, P0 ;  /* 0x7feffffe1600780c */ /* 0x000fe20000704470 */
[----:B0-----:R-:W-:-:S08]  /*0de0*/  DFMA R16, R14, -R2, 1 ;  /* 0x3ff000000e10742b */ /* 0x001fd00000000802 */
[----:B------:R-:W-:-:S08]  /*0df0*/  DFMA R16, R16, R16, R16 ;  /* 0x000000101010722b */ /* 0x000fd00000000010 */
[----:B------:R-:W-:Y:S01]  /*0e00*/  DFMA R14, R14, R16, R14 ;  /* 0x000000100e0e722b */ /* 0x000fe2000000000e */
[----:B------:R-:W-:-:S07]  /*0e10*/  SEL R16, R13, 0x63400000, !P1 ;  /* 0x634000000d107807 */ /* 0x000fce0004800000 */
[----:B------:R-:W-:-:S08]  /*0e20*/  DFMA R8, R14, -R2, 1 ;  /* 0x3ff000000e08742b */ /* 0x000fd00000000802 */
[----:B------:R-:W-:Y:S01]  /*0e30*/  DFMA R14, R14, R8, R14 ;  /* 0x000000080e0e722b */ /* 0x000fe2000000000e */
[----:B------:R-:W-:Y:S01]  /*0e40*/  LOP3.LUT R9, R16, 0x3b000, RZ, 0xfc, !PT ;  /* 0x0003b00010097812 */ /* 0x000fe200078efcff */
[----:B------:R-:W-:-:S06]  /*0e50*/  IMAD.MOV.U32 R8, RZ, RZ, RZ ;  /* 0x000000ffff087224 */ /* 0x000fcc00078e00ff */
[----:B------:R-:W-:-:S08]  /*0e60*/  DMUL R16, R14, R8 ;  /* 0x000000080e107228 */ /* 0x000fd00000000000 */
[----:B------:R-:W-:-:S08]  /*0e70*/  DFMA R18, R16, -R2, R8 ;  /* 0x800000021012722b */ /* 0x000fd00000000008 */
[----:B------:R-:W-:Y:S01]  /*0e80*/  DFMA R14, R14, R18, R16 ;  /* 0x000000120e0e722b */ /* 0x000fe20000000010 */
[----:B------:R-:W-:Y:S10]  /*0e90*/  @P0 BRA `(.L_x_160) ;  /* 0x0000000000740947 */ /* 0x000ff40003800000 */
[----:B------:R-:W-:Y:S02]  /*0ea0*/  LOP3.LUT R18, R11, 0x7ff00000, RZ, 0xc0, !PT ;  /* 0x7ff000000b127812 */ /* 0x000fe400078ec0ff */
[----:B------:R-:W-:Y:S02]  /*0eb0*/  MOV R16, 0x40700000 ;  /* 0x4070000000107802 */ /* 0x000fe40000000f00 */
[C---:B------:R-:W-:Y:S02]  /*0ec0*/  IADD3 R17, PT, PT, -R18.reuse, RZ, RZ ;  /* 0x000000ff12117210 */ /* 0x040fe40007ffe1ff */
[----:B------:R-:W-:Y:S02]  /*0ed0*/  ISETP.LE.U32.AND P0, PT, R18, 0x40700000, PT ;  /* 0x407000001200780c */ /* 0x000fe40003f03070 */
[----:B------:R-:W-:Y:S02]  /*0ee0*/  VIADDMNMX R16, R17, R16, 0xb9600000, !PT ;  /* 0xb960000011107446 */ /* 0x000fe40007800110 */
[----:B------:R-:W-:-:S02]  /*0ef0*/  SEL R18, R13, 0x63400000, !P0 ;  /* 0x634000000d127807 */ /* 0x000fc40004000000 */
[----:B------:R-:W-:-:S05]  /*0f00*/  VIMNMX R13, PT, PT, R16, 0x46a00000, PT ;  /* 0x46a00000100d7848 */ /* 0x000fca0003fe0100 */
[----:B------:R-:W-:Y:S01]  /*0f10*/  IMAD.IADD R13, R13, 0x1, -R18 ;  /* 0x000000010d0d7824 */ /* 0x000fe200078e0a12 */
[----:B------:R-:W-:-:S04]  /*0f20*/  MOV R18, RZ ;  /* 0x000000ff00127202 */ /* 0x000fc80000000f00 */
[----:B------:R-:W-:-:S06]  /*0f30*/  IADD3 R19, PT, PT, R13, 0x7fe00000, RZ ;  /* 0x7fe000000d137810 */ /* 0x000fcc0007ffe0ff */
[----:B------:R-:W-:-:S10]  /*0f40*/  DMUL R16, R14, R18 ;  /* 0x000000120e107228 */ /* 0x000fd40000000000 */
[----:B------:R-:W-:-:S13]  /*0f50*/  FSETP.GTU.AND P0, PT, |R17|, 1.469367938527859385e-39, PT ;  /* 0x001000001100780b */ /* 0x000fda0003f0c200 */
[----:B------:R-:W-:Y:S05]  /*0f60*/  @P0 BRA `(.L_x_161) ;  /* 0x0000000000840947 */ /* 0x000fea0003800000 */
[----:B------:R-:W-:Y:S01]  /*0f70*/  DFMA R2, R14, -R2, R8 ;  /* 0x800000020e02722b */ /* 0x000fe20000000008 */
[----:B------:R-:W-:-:S09]  /*0f80*/  IMAD.MOV.U32 R18, RZ, RZ, RZ ;  /* 0x000000ffff127224 */ /* 0x000fd200078e00ff */
        /* <DEDUP_REMOVED lines=14> */
.L_x_160:
[----:B------:R-:W-:-:S14]  /*1070*/  DSETP.NAN.AND P0, PT, R10, R10, PT ;  /* 0x0000000a0a00722a */ /* 0x000fdc0003f08000 */
[----:B------:R-:W-:Y:S05]  /*1080*/  @P0 BRA `(.L_x_162) ;  /* 0x0000000000340947 */ /* 0x000fea0003800000 */
[----:B------:R-:W-:Y:S01]  /*1090*/  ISETP.NE.AND P0, PT, R21, R20, PT ;  /* 0x000000141500720c */ /* 0x000fe20003f05270 */
[----:B------:R-:W-:Y:S01]  /*10a0*/  IMAD.MOV.U32 R16, RZ, RZ, 0x0 ;  /* 0x00000000ff107424 */ /* 0x000fe200078e00ff */
[----:B------:R-:W-:-:S11]  /*10b0*/  MOV R17, 0xfff80000 ;  /* 0xfff8000000117802 */ /* 0x000fd60000000f00 */
[----:B------:R-:W-:Y:S05]  /*10c0*/  @!P0 BRA `(.L_x_161) ;  /* 0x00000000002c8947 */ /* 0x000fea0003800000 */
[----:B------:R-:W-:Y:S02]  /*10d0*/  ISETP.NE.AND P0, PT, R21, 0x7ff00000, PT ;  /* 0x7ff000001500780c */ /* 0x000fe40003f05270 */
[----:B------:R-:W-:Y:S02]  /*10e0*/  LOP3.LUT R10, R11, 0x4073b000, RZ, 0x3c, !PT ;  /* 0x4073b0000b0a7812 */ /* 0x000fe400078e3cff */
[----:B------:R-:W-:Y:S02]  /*10f0*/  ISETP.EQ.OR P0, PT, R20, RZ, !P0 ;  /* 0x000000ff1400720c */ /* 0x000fe40004702670 */
[----:B------:R-:W-:-:S11]  /*1100*/  LOP3.LUT R17, R10, 0x80000000, RZ, 0xc0, !PT ;  /* 0x800000000a117812 */ /* 0x000fd600078ec0ff */
[----:B------:R-:W-:Y:S02]  /*1110*/  @P0 LOP3.LUT R2, R17, 0x7ff00000, RZ, 0xfc, !PT ;  /* 0x7ff0000011020812 */ /* 0x000fe400078efcff */
[----:B------:R-:W-:Y:S01]  /*1120*/  @!P0 MOV R16, RZ ;  /* 0x000000ff00108202 */ /* 0x000fe20000000f00 */
[----:B------:R-:W-:Y:S01]  /*1130*/  @P0 IMAD.MOV.U32 R16, RZ, RZ, RZ ;  /* 0x000000ffff100224 */ /* 0x000fe200078e00ff */
[----:B------:R-:W-:Y:S01]  /*1140*/  @P0 MOV R17, R2 ;  /* 0x0000000200110202 */ /* 0x000fe20000000f00 */
[----:B------:R-:W-:Y:S06]  /*1150*/  BRA `(.L_x_161) ;  /* 0x0000000000087947 */ /* 0x000fec0003800000 */
.L_x_162:
[----:B------:R-:W-:Y:S02]  /*1160*/  LOP3.LUT R17, R11, 0x80000, RZ, 0xfc, !PT ;  /* 0x000800000b117812 */ /* 0x000fe400078efcff */
[----:B------:R-:W-:-:S07]  /*1170*/  MOV R16, R10 ;  /* 0x0000000a00107202 */ /* 0x000fce0000000f00 */
.L_x_161:
[----:B------:R-:W-:Y:S01]  /*1180*/  MOV R13, 0x0 ;  /* 0x00000000000d7802 */ /* 0x000fe20000000f00 */
[----:B------:R-:W-:Y:S01]  /*1190*/  IMAD.MOV.U32 R2, RZ, RZ, R16 ;  /* 0x000000ffff027224 */ /* 0x000fe200078e0010 */
[----:B------:R-:W-:Y:S02]  /*11a0*/  MOV R3, R17 ;  /* 0x0000001100037202 */ /* 0x000fe40000000f00 */
[----:B------:R-:W-:Y:S05]  /*11b0*/  RET.REL.NODEC R12 `(_Z31compute_density_pressure_kernelPfS_S_i) ;  /* 0xffffffec0c907950 */ /* 0x000fea0003c3ffff */
.L_x_163:
        /* <DEDUP_REMOVED lines=12> */
.L_x_168:


//--------------------- .nv.shared.reserved.0     --------------------------
	.section	.nv.shared.reserved.0,"aw",@nobits
	.weak		__nv_reservedSMEM_offset_0_alias
	.size		__nv_reservedSMEM_offset_0_alias, 0, 64
	.other		__nv_reservedSMEM_offset_0_alias,@"STO_CUDA_RESERVED_SHARED STV_DEFAULT"
__nv_reservedSMEM_offset_0_alias:
	.zero		0
	.zero		64


//--------------------- .nv.constant0._Z26boundary_conditions_kernelPfS_fi --------------------------
	.section	.nv.constant0._Z26boundary_conditions_kernelPfS_fi,"a",@progbits
	.sectionflags	@""
	.align	4
.nv.constant0._Z26boundary_conditions_kernelPfS_fi:
	.zero		920


//--------------------- .nv.constant0._Z16integrate_kernelPfS_S_fi --------------------------
	.section	.nv.constant0._Z16integrate_kernelPfS_S_fi,"a",@progbits
	.sectionflags	@""
	.align	4
.nv.constant0._Z16integrate_kernelPfS_S_fi:
	.zero		928


//--------------------- .nv.constant0._Z21compute_forces_kernelPfS_S_S_S_i --------------------------
	.section	.nv.constant0._Z21compute_forces_kernelPfS_S_S_S_i,"a",@progbits
	.sectionflags	@""
	.align	4
.nv.constant0._Z21compute_forces_kernelPfS_S_S_S_i:
	.zero		940


//--------------------- .nv.constant0._Z31compute_density_pressure_kernelPfS_S_i --------------------------
	.section	.nv.constant0._Z31compute_density_pressure_kernelPfS_S_i,"a",@progbits
	.sectionflags	@""
	.align	4
.nv.constant0._Z31compute_density_pressure_kernelPfS_S_i:
	.zero		924


//--------------------- SYMBOLS --------------------------

	.type		.nv.reservedSmem.offset0,@object
	.size		.nv.reservedSmem.offset0,0x4
